	.target	sm_90a

	.elftype	@"ET_EXEC"


//--------------------- .note.nv.tkinfo           --------------------------
	.section	.note.nv.tkinfo,"",@"SHT_NOTE"
	.sectionflags	@"SHF_NOTE_NV_TKINFO"
	.tkinfo
        /*0018*/ 	.word	0x00000002
        /*0030*/ 	.string	""
        /*0030*/ 	.string	"ptxas"
        /*0030*/ 	.string	"Cuda compilation tools, release 13.0, V13.0.88"
        /*0030*/ 	.string	"Build cuda_13.0.r13.0/compiler.36424714_0"
        /*0030*/ 	.string	"-arch sm_90a -m 64 "



//--------------------- .note.nv.cuinfo           --------------------------
	.section	.note.nv.cuinfo,"",@"SHT_NOTE"
	.sectionflags	@"SHF_NOTE_NV_CUINFO"
        /*0018*/ 	.short	0x0002
        /*001a*/ 	.short	0x005a
        /*001c*/ 	.short	0x0082
	.zero		2


//--------------------- .nv.info                  --------------------------
	.section	.nv.info,"",@"SHT_CUDA_INFO"
	.align	4


	//----- nvinfo : EIATTR_REGCOUNT
	.align		4
        /*0000*/ 	.byte	0x04, 0x2f
        /*0002*/ 	.short	(.L_15 - .L_14)
	.align		4
.L_14:
        /*0004*/ 	.word	index@(_ZN7cutlass13device_kernelINS_4gemm6kernel13GemmUniversalIN4cute5tupleIJiiiiEEENS1_10collective13CollectiveMmaINS1_34MainloopSm90TmaGmmaWarpSpecializedILi3ENS5_IJNS4_1CILi1EEESB_SB_EEENS1_35KernelTmaWarpSpecializedCooperativeEEENS5_IJNSA_ILi128EEENSA_ILi256EEENSA_ILi64EEEEEENS_6half_tENS5_IJlSB_lEEESJ_SK_NS4_8TiledMMAINS4_8MMA_AtomIJNS4_4SM904GMMA26MMA_64x256x16_F32F16F16_SSILNSO_5MajorE0ELSQ_0ELNSO_7ScaleInE1ELSR_1EEEEEENS4_6LayoutINS5_IJNSA_ILi2EEESB_SB_EEENS5_IJSB_NSA_ILi0EEESX_EEEEENS5_IJNS4_10UnderscoreES10_S10_EEEEENS4_13SM90_TMA_LOADENS4_14ComposedLayoutINS4_7SwizzleILi3ELi4ELi3EEENS4_18smem_ptr_flag_bitsILi16EEENSU_INS5_IJNSA_ILi8EEESH_EEENS5_IJSH_SB_EEEEEEEvNS4_8identityES13_S1D_vS1E_EENS_8epilogue10collective6detail29Sm90TmaWarpSpecializedAdapterINS1H_15DefaultEpilogueISJ_SK_SK_NS1G_6thread17LinearCombinationISJ_Li1EffLNS1L_9ScaleType4KindE0ELNS_15FloatRoundStyleE2ESJ_EENS1_15EpilogueDefaultEEEEEvvEEEEvNT_6ParamsE)
        /*0008*/ 	.word	0x000000a8


	//----- nvinfo : EIATTR_FRAME_SIZE
	.align		4
.L_15:
        /*000c*/ 	.byte	0x04, 0x11
        /*000e*/ 	.short	(.L_17 - .L_16)
	.align		4
.L_16:
        /*0010*/ 	.word	index@(_ZN7cutlass13device_kernelINS_4gemm6kernel13GemmUniversalIN4cute5tupleIJiiiiEEENS1_10collective13CollectiveMmaINS1_34MainloopSm90TmaGmmaWarpSpecializedILi3ENS5_IJNS4_1CILi1EEESB_SB_EEENS1_35KernelTmaWarpSpecializedCooperativeEEENS5_IJNSA_ILi128EEENSA_ILi256EEENSA_ILi64EEEEEENS_6half_tENS5_IJlSB_lEEESJ_SK_NS4_8TiledMMAINS4_8MMA_AtomIJNS4_4SM904GMMA26MMA_64x256x16_F32F16F16_SSILNSO_5MajorE0ELSQ_0ELNSO_7ScaleInE1ELSR_1EEEEEENS4_6LayoutINS5_IJNSA_ILi2EEESB_SB_EEENS5_IJSB_NSA_ILi0EEESX_EEEEENS5_IJNS4_10UnderscoreES10_S10_EEEEENS4_13SM90_TMA_LOADENS4_14ComposedLayoutINS4_7SwizzleILi3ELi4ELi3EEENS4_18smem_ptr_flag_bitsILi16EEENSU_INS5_IJNSA_ILi8EEESH_EEENS5_IJSH_SB_EEEEEEEvNS4_8identityES13_S1D_vS1E_EENS_8epilogue10collective6detail29Sm90TmaWarpSpecializedAdapterINS1H_15DefaultEpilogueISJ_SK_SK_NS1G_6thread17LinearCombinationISJ_Li1EffLNS1L_9ScaleType4KindE0ELNS_15FloatRoundStyleE2ESJ_EENS1_15EpilogueDefaultEEEEEvvEEEEvNT_6ParamsE)
        /*0014*/ 	.word	0x00000000


	//----- nvinfo : EIATTR_MIN_STACK_SIZE
	.align		4
.L_17:
        /*0018*/ 	.byte	0x04, 0x12
        /*001a*/ 	.short	(.L_19 - .L_18)
	.align		4
.L_18:
        /*001c*/ 	.word	index@(_ZN7cutlass13device_kernelINS_4gemm6kernel13GemmUniversalIN4cute5tupleIJiiiiEEENS1_10collective13CollectiveMmaINS1_34MainloopSm90TmaGmmaWarpSpecializedILi3ENS5_IJNS4_1CILi1EEESB_SB_EEENS1_35KernelTmaWarpSpecializedCooperativeEEENS5_IJNSA_ILi128EEENSA_ILi256EEENSA_ILi64EEEEEENS_6half_tENS5_IJlSB_lEEESJ_SK_NS4_8TiledMMAINS4_8MMA_AtomIJNS4_4SM904GMMA26MMA_64x256x16_F32F16F16_SSILNSO_5MajorE0ELSQ_0ELNSO_7ScaleInE1ELSR_1EEEEEENS4_6LayoutINS5_IJNSA_ILi2EEESB_SB_EEENS5_IJSB_NSA_ILi0EEESX_EEEEENS5_IJNS4_10UnderscoreES10_S10_EEEEENS4_13SM90_TMA_LOADENS4_14ComposedLayoutINS4_7SwizzleILi3ELi4ELi3EEENS4_18smem_ptr_flag_bitsILi16EEENSU_INS5_IJNSA_ILi8EEESH_EEENS5_IJSH_SB_EEEEEEEvNS4_8identityES13_S1D_vS1E_EENS_8epilogue10collective6detail29Sm90TmaWarpSpecializedAdapterINS1H_15DefaultEpilogueISJ_SK_SK_NS1G_6thread17LinearCombinationISJ_Li1EffLNS1L_9ScaleType4KindE0ELNS_15FloatRoundStyleE2ESJ_EENS1_15EpilogueDefaultEEEEEvvEEEEvNT_6ParamsE)
        /*0020*/ 	.word	0x00000000
.L_19:


//--------------------- .nv.compat                --------------------------
	.section	.nv.compat,"",@"SHT_CUDA_COMPAT_INFO"
	.align	4
        /*0000*/ 	.byte	0x02, 0x09, 0x01, 0x00, 0x02, 0x02, 0x04, 0x00, 0x02, 0x05, 0x05, 0x00, 0x03, 0x07, 0x01, 0x01
        /*0010*/ 	.byte	0x02, 0x03, 0x01, 0x00, 0x02, 0x06, 0x01, 0x00, 0x04, 0x0b, 0x08, 0x00, 0x00, 0x00, 0x00, 0x00
        /*0020*/ 	.byte	0x00, 0x00, 0x00, 0x00


//--------------------- .nv.info._ZN7cutlass13device_kernelINS_4gemm6kernel13GemmUniversalIN4cute5tupleIJiiiiEEENS1_10collective13CollectiveMmaINS1_34MainloopSm90TmaGmmaWarpSpecializedILi3ENS5_IJNS4_1CILi1EEESB_SB_EEENS1_35KernelTmaWarpSpecializedCooperativeEEENS5_IJNSA_ILi128EEENSA_ILi256EEENSA_ILi64EEEEEENS_6half_tENS5_IJlSB_lEEESJ_SK_NS4_8TiledMMAINS4_8MMA_AtomIJNS4_4SM904GMMA26MMA_64x256x16_F32F16F16_SSILNSO_5MajorE0ELSQ_0ELNSO_7ScaleInE1ELSR_1EEEEEENS4_6LayoutINS5_IJNSA_ILi2EEESB_SB_EEENS5_IJSB_NSA_ILi0EEESX_EEEEENS5_IJNS4_10UnderscoreES10_S10_EEEEENS4_13SM90_TMA_LOADENS4_14ComposedLayoutINS4_7SwizzleILi3ELi4ELi3EEENS4_18smem_ptr_flag_bitsILi16EEENSU_INS5_IJNSA_ILi8EEESH_EEENS5_IJSH_SB_EEEEEEEvNS4_8identityES13_S1D_vS1E_EENS_8epilogue10collective6detail29Sm90TmaWarpSpecializedAdapterINS1H_15DefaultEpilogueISJ_SK_SK_NS1G_6thread17LinearCombinationISJ_Li1EffLNS1L_9ScaleType4KindE0ELNS_15FloatRoundStyleE2ESJ_EENS1_15EpilogueDefaultEEEEEvvEEEEvNT_6ParamsE --------------------------
	.section	.nv.info._ZN7cutlass13device_kernelINS_4gemm6kernel13GemmUniversalIN4cute5tupleIJiiiiEEENS1_10collective13CollectiveMmaINS1_34MainloopSm90TmaGmmaWarpSpecializedILi3ENS5_IJNS4_1CILi1EEESB_SB_EEENS1_35KernelTmaWarpSpecializedCooperativeEEENS5_IJNSA_ILi128EEENSA_ILi256EEENSA_ILi64EEEEEENS_6half_tENS5_IJlSB_lEEESJ_SK_NS4_8TiledMMAINS4_8MMA_AtomIJNS4_4SM904GMMA26MMA_64x256x16_F32F16F16_SSILNSO_5MajorE0ELSQ_0ELNSO_7ScaleInE1ELSR_1EEEEEENS4_6LayoutINS5_IJNSA_ILi2EEESB_SB_EEENS5_IJSB_NSA_ILi0EEESX_EEEEENS5_IJNS4_10UnderscoreES10_S10_EEEEENS4_13SM90_TMA_LOADENS4_14ComposedLayoutINS4_7SwizzleILi3ELi4ELi3EEENS4_18smem_ptr_flag_bitsILi16EEENSU_INS5_IJNSA_ILi8EEESH_EEENS5_IJSH_SB_EEEEEEEvNS4_8identityES13_S1D_vS1E_EENS_8epilogue10collective6detail29Sm90TmaWarpSpecializedAdapterINS1H_15DefaultEpilogueISJ_SK_SK_NS1G_6thread17LinearCombinationISJ_Li1EffLNS1L_9ScaleType4KindE0ELNS_15FloatRoundStyleE2ESJ_EENS1_15EpilogueDefaultEEEEEvvEEEEvNT_6ParamsE,"",@"SHT_CUDA_INFO"
	.sectionflags	@""
	.align	4


	//----- nvinfo : EIATTR_CUDA_API_VERSION
	.align		4
        /*0000*/ 	.byte	0x04, 0x37
        /*0002*/ 	.short	(.L_21 - .L_20)
.L_20:
        /*0004*/ 	.word	0x00000082


	//----- nvinfo : EIATTR_KPARAM_INFO
	.align		4
.L_21:
        /*0008*/ 	.byte	0x04, 0x17
        /*000a*/ 	.short	(.L_23 - .L_22)
.L_22:
        /*000c*/ 	.word	0x00000000
        /*0010*/ 	.short	0x0000
        /*0012*/ 	.short	0x0070
        /*0014*/ 	.byte	0x00, 0xf0, 0x01, 0x10


	//----- nvinfo : EIATTR_SPARSE_MMA_MASK
	.align		4
.L_23:
        /*0018*/ 	.byte	0x03, 0x50
        /*001a*/ 	.short	0x0000


	//----- nvinfo : EIATTR_MAXREG_COUNT
	.align		4
        /*001c*/ 	.byte	0x03, 0x1b
        /*001e*/ 	.short	0x00a8


	//----- nvinfo : EIATTR_NUM_BARRIERS
	.align		4
        /*0020*/ 	.byte	0x02, 0x4c
        /*0022*/ 	.byte	0x01
	.zero		1


	//----- nvinfo : EIATTR_EXTERNS
	.align		4
        /*0024*/ 	.byte	0x04, 0x0f
        /*0026*/ 	.short	(.L_25 - .L_24)


	//   ....[0]....
	.align		4
.L_24:
        /*0028*/ 	.word	index@(__assertfail)


	//----- nvinfo : EIATTR_MERCURY_ISA_VERSION
	.align		4
.L_25:
        /*002c*/ 	.byte	0x03, 0x5f
        /*002e*/ 	.short	0x0101


	//----- nvinfo : EIATTR_INT_WARP_WIDE_INSTR_OFFSETS
	.align		4
        /*0030*/ 	.byte	0x04, 0x31
        /*0032*/ 	.short	(.L_27 - .L_26)


	//   ....[0]....
.L_26:
        /*0034*/ 	.word	0x00000390


	//   ....[1]....
        /*0038*/ 	.word	0x000003c0


	//   ....[2]....
        /*003c*/ 	.word	0x000004a0


	//----- nvinfo : EIATTR_COOP_GROUP_MASK_REGIDS
	.align		4
.L_27:
        /*0040*/ 	.byte	0x04, 0x29
        /*0042*/ 	.short	(.L_29 - .L_28)


	//   ....[0]....
.L_28:
        /*0044*/ 	.word	0xffffffff


	//   ....[1]....
        /*0048*/ 	.word	0xffffffff


	//   ....[2]....
        /*004c*/ 	.word	0xffffffff


	//   ....[3]....
        /*0050*/ 	.word	0xffffffff


	//   ....[4]....
        /*0054*/ 	.word	0xffffffff


	//----- nvinfo : EIATTR_COOP_GROUP_INSTR_OFFSETS
	.align		4
.L_29:
        /*0058*/ 	.byte	0x04, 0x28
        /*005a*/ 	.short	(.L_31 - .L_30)


	//   ....[0]....
.L_30:
        /*005c*/ 	.word	0x00000060


	//   ....[1]....
        /*0060*/ 	.word	0x00000070


	//   ....[2]....
        /*0064*/ 	.word	0x00000130


	//   ....[3]....
        /*0068*/ 	.word	0x000002a0


	//   ....[4]....
        /*006c*/ 	.word	0x00000f50


	//----- nvinfo : EIATTR_REG_RECONFIG
	.align		4
.L_31:
        /*0070*/ 	.byte	0x01, 0x54
	.zero		2


	//----- nvinfo : EIATTR_SYSCALL_OFFSETS
	.align		4
        /*0074*/ 	.byte	0x04, 0x46
        /*0076*/ 	.short	(.L_33 - .L_32)


	//   ....[0]....
.L_32:
        /*0078*/ 	.word	0x00001110


	//----- nvinfo : EIATTR_MBARRIER_INSTR_OFFSETS
	.align		4
.L_33:
        /*007c*/ 	.byte	0x04, 0x39
        /*007e*/ 	.short	(.L_35 - .L_34)


	//   ....[0]....
.L_34:
        /*0080*/ 	.word	0x00000230
        /*0084*/ 	.word	0x000000ff
        /*0088*/ 	.word	0x00000000
        /*008c*/ 	.short	0x0100
        /*008e*/ 	.byte	0x08
	.zero		1


	//   ....[1]....
        /*0090*/ 	.word	0x00000240
        /*0094*/ 	.word	0x000000ff
        /*0098*/ 	.word	0x00000018
        /*009c*/ 	.short	0x0100
        /*009e*/ 	.byte	0x08
	.zero		1


	//   ....[2]....
        /*00a0*/ 	.word	0x00000250
        /*00a4*/ 	.word	0x000000ff
        /*00a8*/ 	.word	0x00000008
        /*00ac*/ 	.short	0x0100
        /*00ae*/ 	.byte	0x08
	.zero		1


	//   ....[3]....
        /*00b0*/ 	.word	0x00000260
        /*00b4*/ 	.word	0x000000ff
        /*00b8*/ 	.word	0x00000020
        /*00bc*/ 	.short	0x0100
        /*00be*/ 	.byte	0x08
	.zero		1


	//   ....[4]....
        /*00c0*/ 	.word	0x00000270
        /*00c4*/ 	.word	0x000000ff
        /*00c8*/ 	.word	0x00000010
        /*00cc*/ 	.short	0x0100
        /*00ce*/ 	.byte	0x08
	.zero		1


	//   ....[5]....
        /*00d0*/ 	.word	0x00000280
        /*00d4*/ 	.word	0x000000ff
        /*00d8*/ 	.word	0x00000028
        /*00dc*/ 	.short	0x0100
        /*00de*/ 	.byte	0x08
	.zero		1


	//   ....[6]....
        /*00e0*/ 	.word	0x00000510
        /*00e4*/ 	.word	0x000000ff
        /*00e8*/ 	.word	0x00000040
        /*00ec*/ 	.short	0x0100
        /*00ee*/ 	.byte	0x06
	.zero		1


	//   ....[7]....
        /*00f0*/ 	.word	0x00000570
        /*00f4*/ 	.word	0x000000ff
        /*00f8*/ 	.word	0x00000048
        /*00fc*/ 	.short	0x0100
        /*00fe*/ 	.byte	0x06
	.zero		1


	//   ....[8]....
        /*0100*/ 	.word	0x00001190
        /*0104*/ 	.word	0x00000003
        /*0108*/ 	.word	0x00000000
        /*010c*/ 	.short	0x010a
        /*010e*/ 	.byte	0x3f
	.zero		1


	//   ....[9]....
        /*0110*/ 	.word	0x000011d0
        /*0114*/ 	.word	0x00000003
        /*0118*/ 	.word	0x00000000
        /*011c*/ 	.short	0x010a
        /*011e*/ 	.byte	0x3f
	.zero		1


	//   ....[10]....
        /*0120*/ 	.word	0x000015a0
        /*0124*/ 	.word	0x000000ff
        /*0128*/ 	.word	0x00000000
        /*012c*/ 	.short	0x010a
        /*012e*/ 	.byte	0x08
	.zero		1


	//   ....[11]....
        /*0130*/ 	.word	0x000015e0
        /*0134*/ 	.word	0x000000ff
        /*0138*/ 	.word	0x00000000
        /*013c*/ 	.short	0x010a
        /*013e*/ 	.byte	0x08
	.zero		1


	//   ....[12]....
        /*0140*/ 	.word	0x00001870
        /*0144*/ 	.word	0x000000ff
        /*0148*/ 	.word	0x00000000
        /*014c*/ 	.short	0x0101
        /*014e*/ 	.byte	0x08
	.zero		1


	//   ....[13]....
        /*0150*/ 	.word	0x00001a70
        /*0154*/ 	.word	0x000000ff
        /*0158*/ 	.word	0x00000000
        /*015c*/ 	.short	0x0101
        /*015e*/ 	.byte	0x06
	.zero		1


	//   ....[14]....
        /*0160*/ 	.word	0x0000a8e0
        /*0164*/ 	.word	0x0000000e
        /*0168*/ 	.word	0x00000018
        /*016c*/ 	.short	0x010a
        /*016e*/ 	.byte	0x3f
	.zero		1


	//   ....[15]....
        /*0170*/ 	.word	0x0000ac60
        /*0174*/ 	.word	0x00000006
        /*0178*/ 	.word	0x00000048
        /*017c*/ 	.short	0x0101
        /*017e*/ 	.byte	0x3f
	.zero		1


	//   ....[16]....
        /*0180*/ 	.word	0x0000b390
        /*0184*/ 	.word	0x00000007
        /*0188*/ 	.word	0x00000000
        /*018c*/ 	.short	0x010a
        /*018e*/ 	.byte	0x3f
	.zero		1


	//   ....[17]....
        /*0190*/ 	.word	0x0000b410
        /*0194*/ 	.word	0x00000009
        /*0198*/ 	.word	0x00000000
        /*019c*/ 	.short	0x010a
        /*019e*/ 	.byte	0x3f
	.zero		1


	//   ....[18]....
        /*01a0*/ 	.word	0x0000b4a0
        /*01a4*/ 	.word	0x00000003
        /*01a8*/ 	.word	0x00000000
        /*01ac*/ 	.short	0x010a
        /*01ae*/ 	.byte	0x3f
	.zero		1


	//   ....[19]....
        /*01b0*/ 	.word	0x0000b500
        /*01b4*/ 	.word	0x00000003
        /*01b8*/ 	.word	0x00000000
        /*01bc*/ 	.short	0x010a
        /*01be*/ 	.byte	0x3f
	.zero		1


	//   ....[20]....
        /*01c0*/ 	.word	0x0000b560
        /*01c4*/ 	.word	0x00000004
        /*01c8*/ 	.word	0x00000000
        /*01cc*/ 	.short	0x010a
        /*01ce*/ 	.byte	0x3f
	.zero		1


	//   ....[21]....
        /*01d0*/ 	.word	0x0000b630
        /*01d4*/ 	.word	0x0000000e
        /*01d8*/ 	.word	0x00000018
        /*01dc*/ 	.short	0x010a
        /*01de*/ 	.byte	0x3f
	.zero		1


	//   ....[22]....
        /*01e0*/ 	.word	0x0000b700
        /*01e4*/ 	.word	0x00000007
        /*01e8*/ 	.word	0x00000000
        /*01ec*/ 	.short	0x010a
        /*01ee*/ 	.byte	0x3f
	.zero		1


	//   ....[23]....
        /*01f0*/ 	.word	0x0000b750
        /*01f4*/ 	.word	0x00000009
        /*01f8*/ 	.word	0x00000000
        /*01fc*/ 	.short	0x010a
        /*01fe*/ 	.byte	0x3f
	.zero		1


	//----- nvinfo : EIATTR_NUM_MBARRIERS
	.align		4
.L_35:
        /*0200*/ 	.byte	0x03, 0x38
        /*0202*/ 	.short	0x0008


	//----- nvinfo : EIATTR_EXIT_INSTR_OFFSETS
	.align		4
        /*0204*/ 	.byte	0x04, 0x1c
        /*0206*/ 	.short	(.L_37 - .L_36)


	//   ....[0]....
.L_36:
        /*0208*/ 	.word	0x000005c0


	//   ....[1]....
        /*020c*/ 	.word	0x00000e80


	//   ....[2]....
        /*0210*/ 	.word	0x00009f50


	//   ....[3]....
        /*0214*/ 	.word	0x0000a580


	//   ....[4]....
        /*0218*/ 	.word	0x0000b4f0


	//----- nvinfo : EIATTR_MAX_THREADS
	.align		4
.L_37:
        /*021c*/ 	.byte	0x04, 0x05
        /*021e*/ 	.short	(.L_39 - .L_38)
.L_38:
        /*0220*/ 	.word	0x00000180
        /*0224*/ 	.word	0x00000001
        /*0228*/ 	.word	0x00000001


	//----- nvinfo : EIATTR_CRS_STACK_SIZE
	.align		4
.L_39:
        /*022c*/ 	.byte	0x04, 0x1e
        /*022e*/ 	.short	(.L_41 - .L_40)
.L_40:
        /*0230*/ 	.word	0x00000000


	//----- nvinfo : EIATTR_CBANK_PARAM_SIZE
	.align		4
.L_41:
        /*0234*/ 	.byte	0x03, 0x19
        /*0236*/ 	.short	0x0470


	//----- nvinfo : EIATTR_PARAM_CBANK
	.align		4
        /*0238*/ 	.byte	0x04, 0x0a
        /*023a*/ 	.short	(.L_43 - .L_42)
	.align		4
.L_42:
        /*023c*/ 	.word	index@(.nv.constant0._ZN7cutlass13device_kernelINS_4gemm6kernel13GemmUniversalIN4cute5tupleIJiiiiEEENS1_10collective13CollectiveMmaINS1_34MainloopSm90TmaGmmaWarpSpecializedILi3ENS5_IJNS4_1CILi1EEESB_SB_EEENS1_35KernelTmaWarpSpecializedCooperativeEEENS5_IJNSA_ILi128EEENSA_ILi256EEENSA_ILi64EEEEEENS_6half_tENS5_IJlSB_lEEESJ_SK_NS4_8TiledMMAINS4_8MMA_AtomIJNS4_4SM904GMMA26MMA_64x256x16_F32F16F16_SSILNSO_5MajorE0ELSQ_0ELNSO_7ScaleInE1ELSR_1EEEEEENS4_6LayoutINS5_IJNSA_ILi2EEESB_SB_EEENS5_IJSB_NSA_ILi0EEESX_EEEEENS5_IJNS4_10UnderscoreES10_S10_EEEEENS4_13SM90_TMA_LOADENS4_14ComposedLayoutINS4_7SwizzleILi3ELi4ELi3EEENS4_18smem_ptr_flag_bitsILi16EEENSU_INS5_IJNSA_ILi8EEESH_EEENS5_IJSH_SB_EEEEEEEvNS4_8identityES13_S1D_vS1E_EENS_8epilogue10collective6detail29Sm90TmaWarpSpecializedAdapterINS1H_15DefaultEpilogueISJ_SK_SK_NS1G_6thread17LinearCombinationISJ_Li1EffLNS1L_9ScaleType4KindE0ELNS_15FloatRoundStyleE2ESJ_EENS1_15EpilogueDefaultEEEEEvvEEEEvNT_6ParamsE)
        /*0240*/ 	.short	0x0210
        /*0242*/ 	.short	0x0470


	//----- nvinfo : EIATTR_SW_WAR
	.align		4
.L_43:
        /*0244*/ 	.byte	0x04, 0x36
        /*0246*/ 	.short	(.L_45 - .L_44)
.L_44:
        /*0248*/ 	.word	0x00000008
.L_45:


//--------------------- .nv.callgraph             --------------------------
	.section	.nv.callgraph,"",@"SHT_CUDA_CALLGRAPH"
	.align	4
	.sectionentsize	8
	.align		4
        /*0000*/ 	.word	0x00000000
	.align		4
        /*0004*/ 	.word	0xffffffff
	.align		4
        /*0008*/ 	.word	index@(_ZN7cutlass13device_kernelINS_4gemm6kernel13GemmUniversalIN4cute5tupleIJiiiiEEENS1_10collective13CollectiveMmaINS1_34MainloopSm90TmaGmmaWarpSpecializedILi3ENS5_IJNS4_1CILi1EEESB_SB_EEENS1_35KernelTmaWarpSpecializedCooperativeEEENS5_IJNSA_ILi128EEENSA_ILi256EEENSA_ILi64EEEEEENS_6half_tENS5_IJlSB_lEEESJ_SK_NS4_8TiledMMAINS4_8MMA_AtomIJNS4_4SM904GMMA26MMA_64x256x16_F32F16F16_SSILNSO_5MajorE0ELSQ_0ELNSO_7ScaleInE1ELSR_1EEEEEENS4_6LayoutINS5_IJNSA_ILi2EEESB_SB_EEENS5_IJSB_NSA_ILi0EEESX_EEEEENS5_IJNS4_10UnderscoreES10_S10_EEEEENS4_13SM90_TMA_LOADENS4_14ComposedLayoutINS4_7SwizzleILi3ELi4ELi3EEENS4_18smem_ptr_flag_bitsILi16EEENSU_INS5_IJNSA_ILi8EEESH_EEENS5_IJSH_SB_EEEEEEEvNS4_8identityES13_S1D_vS1E_EENS_8epilogue10collective6detail29Sm90TmaWarpSpecializedAdapterINS1H_15DefaultEpilogueISJ_SK_SK_NS1G_6thread17LinearCombinationISJ_Li1EffLNS1L_9ScaleType4KindE0ELNS_15FloatRoundStyleE2ESJ_EENS1_15EpilogueDefaultEEEEEvvEEEEvNT_6ParamsE)
	.align		4
        /*000c*/ 	.word	index@(__assertfail)
	.align		4
        /*0010*/ 	.word	0x00000000
	.align		4
        /*0014*/ 	.word	0xfffffffe
	.align		4
        /*0018*/ 	.word	0x00000000
	.align		4
        /*001c*/ 	.word	0xfffffffd
	.align		4
        /*0020*/ 	.word	0x00000000
	.align		4
        /*0024*/ 	.word	0xfffffffc


//--------------------- .nv.constant4             --------------------------
	.section	.nv.constant4,"a",@progbits
	.align	8
	.align		8
.nv.constant4:
        /*0000*/ 	.dword	__assertfail
	.align		8
        /*0008*/ 	.dword	__unnamed_1
	.align		8
        /*0010*/ 	.dword	_ZN39_INTERNAL_018aa128_4_k_cu_52b9c605_28934cuda3std3__45__cpo5beginE
	.align		8
        /*0018*/ 	.dword	_ZN39_INTERNAL_018aa128_4_k_cu_52b9c605_28934cuda3std3__45__cpo3endE
	.align		8
        /*0020*/ 	.dword	_ZN39_INTERNAL_018aa128_4_k_cu_52b9c605_28934cuda3std3__45__cpo6cbeginE
	.align		8
        /*0028*/ 	.dword	_ZN39_INTERNAL_018aa128_4_k_cu_52b9c605_28934cuda3std3__45__cpo4cendE
	.align		8
        /*0030*/ 	.dword	_ZN39_INTERNAL_018aa128_4_k_cu_52b9c605_28934cuda3std3__441_GLOBAL__N__018aa128_4_k_cu_52b9c605_28936ignoreE
	.align		8
        /*0038*/ 	.dword	_ZN39_INTERNAL_018aa128_4_k_cu_52b9c605_28934cuda3std3__419piecewise_constructE
	.align		8
        /*0040*/ 	.dword	_ZN39_INTERNAL_018aa128_4_k_cu_52b9c605_28934cuda3std3__48in_placeE
	.align		8
        /*0048*/ 	.dword	_ZN39_INTERNAL_018aa128_4_k_cu_52b9c605_28934cuda3std6ranges3__45__cpo4swapE
	.align		8
        /*0050*/ 	.dword	_ZN39_INTERNAL_018aa128_4_k_cu_52b9c605_28934cuda3std6ranges3__45__cpo9iter_moveE
	.align		8
        /*0058*/ 	.dword	_ZN39_INTERNAL_018aa128_4_k_cu_52b9c605_28934cute7productE
	.align		8
        /*0060*/ 	.dword	_ZN39_INTERNAL_018aa128_4_k_cu_52b9c605_28934cute1_E
	.align		8
        /*0068*/ 	.dword	$str$22
	.align		8
        /*0070*/ 	.dword	$str$23


//--------------------- .text._ZN7cutlass13device_kernelINS_4gemm6kernel13GemmUniversalIN4cute5tupleIJiiiiEEENS1_10collective13CollectiveMmaINS1_34MainloopSm90TmaGmmaWarpSpecializedILi3ENS5_IJNS4_1CILi1EEESB_SB_EEENS1_35KernelTmaWarpSpecializedCooperativeEEENS5_IJNSA_ILi128EEENSA_ILi256EEENSA_ILi64EEEEEENS_6half_tENS5_IJlSB_lEEESJ_SK_NS4_8TiledMMAINS4_8MMA_AtomIJNS4_4SM904GMMA26MMA_64x256x16_F32F16F16_SSILNSO_5MajorE0ELSQ_0ELNSO_7ScaleInE1ELSR_1EEEEEENS4_6LayoutINS5_IJNSA_ILi2EEESB_SB_EEENS5_IJSB_NSA_ILi0EEESX_EEEEENS5_IJNS4_10UnderscoreES10_S10_EEEEENS4_13SM90_TMA_LOADENS4_14ComposedLayoutINS4_7SwizzleILi3ELi4ELi3EEENS4_18smem_ptr_flag_bitsILi16EEENSU_INS5_IJNSA_ILi8EEESH_EEENS5_IJSH_SB_EEEEEEEvNS4_8identityES13_S1D_vS1E_EENS_8epilogue10collective6detail29Sm90TmaWarpSpecializedAdapterINS1H_15DefaultEpilogueISJ_SK_SK_NS1G_6thread17LinearCombinationISJ_Li1EffLNS1L_9ScaleType4KindE0ELNS_15FloatRoundStyleE2ESJ_EENS1_15EpilogueDefaultEEEEEvvEEEEvNT_6ParamsE --------------------------
	.section	.text._ZN7cutlass13device_kernelINS_4gemm6kernel13GemmUniversalIN4cute5tupleIJiiiiEEENS1_10collective13CollectiveMmaINS1_34MainloopSm90TmaGmmaWarpSpecializedILi3ENS5_IJNS4_1CILi1EEESB_SB_EEENS1_35KernelTmaWarpSpecializedCooperativeEEENS5_IJNSA_ILi128EEENSA_ILi256EEENSA_ILi64EEEEEENS_6half_tENS5_IJlSB_lEEESJ_SK_NS4_8TiledMMAINS4_8MMA_AtomIJNS4_4SM904GMMA26MMA_64x256x16_F32F16F16_SSILNSO_5MajorE0ELSQ_0ELNSO_7ScaleInE1ELSR_1EEEEEENS4_6LayoutINS5_IJNSA_ILi2EEESB_SB_EEENS5_IJSB_NSA_ILi0EEESX_EEEEENS5_IJNS4_10UnderscoreES10_S10_EEEEENS4_13SM90_TMA_LOADENS4_14ComposedLayoutINS4_7SwizzleILi3ELi4ELi3EEENS4_18smem_ptr_flag_bitsILi16EEENSU_INS5_IJNSA_ILi8EEESH_EEENS5_IJSH_SB_EEEEEEEvNS4_8identityES13_S1D_vS1E_EENS_8epilogue10collective6detail29Sm90TmaWarpSpecializedAdapterINS1H_15DefaultEpilogueISJ_SK_SK_NS1G_6thread17LinearCombinationISJ_Li1EffLNS1L_9ScaleType4KindE0ELNS_15FloatRoundStyleE2ESJ_EENS1_15EpilogueDefaultEEEEEvvEEEEvNT_6ParamsE,"ax",@progbits
	.align	128
.text._ZN7cutlass13device_kernelINS_4gemm6kernel13GemmUniversalIN4cute5tupleIJiiiiEEENS1_10collective13CollectiveMmaINS1_34MainloopSm90TmaGmmaWarpSpecializedILi3ENS5_IJNS4_1CILi1EEESB_SB_EEENS1_35KernelTmaWarpSpecializedCooperativeEEENS5_IJNSA_ILi128EEENSA_ILi256EEENSA_ILi64EEEEEENS_6half_tENS5_IJlSB_lEEESJ_SK_NS4_8TiledMMAINS4_8MMA_AtomIJNS4_4SM904GMMA26MMA_64x256x16_F32F16F16_SSILNSO_5MajorE0ELSQ_0ELNSO_7ScaleInE1ELSR_1EEEEEENS4_6LayoutINS5_IJNSA_ILi2EEESB_SB_EEENS5_IJSB_NSA_ILi0EEESX_EEEEENS5_IJNS4_10UnderscoreES10_S10_EEEEENS4_13SM90_TMA_LOADENS4_14ComposedLayoutINS4_7SwizzleILi3ELi4ELi3EEENS4_18smem_ptr_flag_bitsILi16EEENSU_INS5_IJNSA_ILi8EEESH_EEENS5_IJSH_SB_EEEEEEEvNS4_8identityES13_S1D_vS1E_EENS_8epilogue10collective6detail29Sm90TmaWarpSpecializedAdapterINS1H_15DefaultEpilogueISJ_SK_SK_NS1G_6thread17LinearCombinationISJ_Li1EffLNS1L_9ScaleType4KindE0ELNS_15FloatRoundStyleE2ESJ_EENS1_15EpilogueDefaultEEEEEvvEEEEvNT_6ParamsE:
        .type           _ZN7cutlass13device_kernelINS_4gemm6kernel13GemmUniversalIN4cute5tupleIJiiiiEEENS1_10collective13CollectiveMmaINS1_34MainloopSm90TmaGmmaWarpSpecializedILi3ENS5_IJNS4_1CILi1EEESB_SB_EEENS1_35KernelTmaWarpSpecializedCooperativeEEENS5_IJNSA_ILi128EEENSA_ILi256EEENSA_ILi64EEEEEENS_6half_tENS5_IJlSB_lEEESJ_SK_NS4_8TiledMMAINS4_8MMA_AtomIJNS4_4SM904GMMA26MMA_64x256x16_F32F16F16_SSILNSO_5MajorE0ELSQ_0ELNSO_7ScaleInE1ELSR_1EEEEEENS4_6LayoutINS5_IJNSA_ILi2EEESB_SB_EEENS5_IJSB_NSA_ILi0EEESX_EEEEENS5_IJNS4_10UnderscoreES10_S10_EEEEENS4_13SM90_TMA_LOADENS4_14ComposedLayoutINS4_7SwizzleILi3ELi4ELi3EEENS4_18smem_ptr_flag_bitsILi16EEENSU_INS5_IJNSA_ILi8EEESH_EEENS5_IJSH_SB_EEEEEEEvNS4_8identityES13_S1D_vS1E_EENS_8epilogue10collective6detail29Sm90TmaWarpSpecializedAdapterINS1H_15DefaultEpilogueISJ_SK_SK_NS1G_6thread17LinearCombinationISJ_Li1EffLNS1L_9ScaleType4KindE0ELNS_15FloatRoundStyleE2ESJ_EENS1_15EpilogueDefaultEEEEEvvEEEEvNT_6ParamsE,@function
        .size           _ZN7cutlass13device_kernelINS_4gemm6kernel13GemmUniversalIN4cute5tupleIJiiiiEEENS1_10collective13CollectiveMmaINS1_34MainloopSm90TmaGmmaWarpSpecializedILi3ENS5_IJNS4_1CILi1EEESB_SB_EEENS1_35KernelTmaWarpSpecializedCooperativeEEENS5_IJNSA_ILi128EEENSA_ILi256EEENSA_ILi64EEEEEENS_6half_tENS5_IJlSB_lEEESJ_SK_NS4_8TiledMMAINS4_8MMA_AtomIJNS4_4SM904GMMA26MMA_64x256x16_F32F16F16_SSILNSO_5MajorE0ELSQ_0ELNSO_7ScaleInE1ELSR_1EEEEEENS4_6LayoutINS5_IJNSA_ILi2EEESB_SB_EEENS5_IJSB_NSA_ILi0EEESX_EEEEENS5_IJNS4_10UnderscoreES10_S10_EEEEENS4_13SM90_TMA_LOADENS4_14ComposedLayoutINS4_7SwizzleILi3ELi4ELi3EEENS4_18smem_ptr_flag_bitsILi16EEENSU_INS5_IJNSA_ILi8EEESH_EEENS5_IJSH_SB_EEEEEEEvNS4_8identityES13_S1D_vS1E_EENS_8epilogue10collective6detail29Sm90TmaWarpSpecializedAdapterINS1H_15DefaultEpilogueISJ_SK_SK_NS1G_6thread17LinearCombinationISJ_Li1EffLNS1L_9ScaleType4KindE0ELNS_15FloatRoundStyleE2ESJ_EENS1_15EpilogueDefaultEEEEEvvEEEEvNT_6ParamsE,(.L_x_320 - _ZN7cutlass13device_kernelINS_4gemm6kernel13GemmUniversalIN4cute5tupleIJiiiiEEENS1_10collective13CollectiveMmaINS1_34MainloopSm90TmaGmmaWarpSpecializedILi3ENS5_IJNS4_1CILi1EEESB_SB_EEENS1_35KernelTmaWarpSpecializedCooperativeEEENS5_IJNSA_ILi128EEENSA_ILi256EEENSA_ILi64EEEEEENS_6half_tENS5_IJlSB_lEEESJ_SK_NS4_8TiledMMAINS4_8MMA_AtomIJNS4_4SM904GMMA26MMA_64x256x16_F32F16F16_SSILNSO_5MajorE0ELSQ_0ELNSO_7ScaleInE1ELSR_1EEEEEENS4_6LayoutINS5_IJNSA_ILi2EEESB_SB_EEENS5_IJSB_NSA_ILi0EEESX_EEEEENS5_IJNS4_10UnderscoreES10_S10_EEEEENS4_13SM90_TMA_LOADENS4_14ComposedLayoutINS4_7SwizzleILi3ELi4ELi3EEENS4_18smem_ptr_flag_bitsILi16EEENSU_INS5_IJNSA_ILi8EEESH_EEENS5_IJSH_SB_EEEEEEEvNS4_8identityES13_S1D_vS1E_EENS_8epilogue10collective6detail29Sm90TmaWarpSpecializedAdapterINS1H_15DefaultEpilogueISJ_SK_SK_NS1G_6thread17LinearCombinationISJ_Li1EffLNS1L_9ScaleType4KindE0ELNS_15FloatRoundStyleE2ESJ_EENS1_15EpilogueDefaultEEEEEvvEEEEvNT_6ParamsE)
        .other          _ZN7cutlass13device_kernelINS_4gemm6kernel13GemmUniversalIN4cute5tupleIJiiiiEEENS1_10collective13CollectiveMmaINS1_34MainloopSm90TmaGmmaWarpSpecializedILi3ENS5_IJNS4_1CILi1EEESB_SB_EEENS1_35KernelTmaWarpSpecializedCooperativeEEENS5_IJNSA_ILi128EEENSA_ILi256EEENSA_ILi64EEEEEENS_6half_tENS5_IJlSB_lEEESJ_SK_NS4_8TiledMMAINS4_8MMA_AtomIJNS4_4SM904GMMA26MMA_64x256x16_F32F16F16_SSILNSO_5MajorE0ELSQ_0ELNSO_7ScaleInE1ELSR_1EEEEEENS4_6LayoutINS5_IJNSA_ILi2EEESB_SB_EEENS5_IJSB_NSA_ILi0EEESX_EEEEENS5_IJNS4_10UnderscoreES10_S10_EEEEENS4_13SM90_TMA_LOADENS4_14ComposedLayoutINS4_7SwizzleILi3ELi4ELi3EEENS4_18smem_ptr_flag_bitsILi16EEENSU_INS5_IJNSA_ILi8EEESH_EEENS5_IJSH_SB_EEEEEEEvNS4_8identityES13_S1D_vS1E_EENS_8epilogue10collective6detail29Sm90TmaWarpSpecializedAdapterINS1H_15DefaultEpilogueISJ_SK_SK_NS1G_6thread17LinearCombinationISJ_Li1EffLNS1L_9ScaleType4KindE0ELNS_15FloatRoundStyleE2ESJ_EENS1_15EpilogueDefaultEEEEEvvEEEEvNT_6ParamsE,@"STO_CUDA_ENTRY STV_DEFAULT"
_ZN7cutlass13device_kernelINS_4gemm6kernel13GemmUniversalIN4cute5tupleIJiiiiEEENS1_10collective13CollectiveMmaINS1_34MainloopSm90TmaGmmaWarpSpecializedILi3ENS5_IJNS4_1CILi1EEESB_SB_EEENS1_35KernelTmaWarpSpecializedCooperativeEEENS5_IJNSA_ILi128EEENSA_ILi256EEENSA_ILi64EEEEEENS_6half_tENS5_IJlSB_lEEESJ_SK_NS4_8TiledMMAINS4_8MMA_AtomIJNS4_4SM904GMMA26MMA_64x256x16_F32F16F16_SSILNSO_5MajorE0ELSQ_0ELNSO_7ScaleInE1ELSR_1EEEEEENS4_6LayoutINS5_IJNSA_ILi2EEESB_SB_EEENS5_IJSB_NSA_ILi0EEESX_EEEEENS5_IJNS4_10UnderscoreES10_S10_EEEEENS4_13SM90_TMA_LOADENS4_14ComposedLayoutINS4_7SwizzleILi3ELi4ELi3EEENS4_18smem_ptr_flag_bitsILi16EEENSU_INS5_IJNSA_ILi8EEESH_EEENS5_IJSH_SB_EEEEEEEvNS4_8identityES13_S1D_vS1E_EENS_8epilogue10collective6detail29Sm90TmaWarpSpecializedAdapterINS1H_15DefaultEpilogueISJ_SK_SK_NS1G_6thread17LinearCombinationISJ_Li1EffLNS1L_9ScaleType4KindE0ELNS_15FloatRoundStyleE2ESJ_EENS1_15EpilogueDefaultEEEEEvvEEEEvNT_6ParamsE:
[----:B------:R-:W0:Y:S01]  /*0000*/  LDC R1, c[0x0][0x28] ;  /* 0x00000a00ff017b82 */ /* 0x000e220000000800 */
[----:B------:R-:W1:Y:S01]  /*0010*/  S2R R18, SR_TID.X ;  /* 0x0000000000127919 */ /* 0x000e620000002100 */
[----:B------:R-:W-:Y:S01]  /*0020*/  ELECT P0, URZ, PT ;  /* 0x00000000003f782f */ /* 0x000fe20003800000 */
[----:B------:R-:W-:Y:S01]  /*0030*/  BSSY B0, `(.L_x_0) ;  /* 0x000000f000007945 */ /* 0x000fe20003800000 */
[--C-:B-1----:R-:W-:Y:S02]  /*0040*/  SHF.R.U32.HI R0, RZ, 0x5, R18.reuse ;  /* 0x00000005ff007819 */ /* 0x102fe40000011612 */
[----:B------:R-:W-:-:S03]  /*0050*/  SHF.R.U32.HI R22, RZ, 0x7, R18 ;  /* 0x00000007ff167819 */ /* 0x000fc60000011612 */
[----:B------:R-:W1:Y:S04]  /*0060*/  SHFL.IDX PT, R5, R0, RZ, 0x1f ;  /* 0x00001fff00057589 */ /* 0x000e6800000e0000 */
[----:B------:R2:W3:Y:S01]  /*0070*/  SHFL.IDX PT, R8, R22, RZ, 0x1f ;  /* 0x00001fff16087589 */ /* 0x0004e200000e0000 */
[----:B-1----:R-:W-:-:S13]  /*0080*/  ISETP.NE.OR P0, PT, R5, RZ, !P0 ;  /* 0x000000ff0500720c */ /* 0x002fda0004705670 */
[----:B0-23--:R-:W-:Y:S05]  /*0090*/  @P0 BRA `(.L_x_1) ;  /* 0x0000000000200947 */ /* 0x00dfea0003800000 */
[----:B------:R-:W-:Y:S02]  /*00a0*/  ULDC.64 UR4, c[0x0][0x198] ;  /* 0x0000660000047ab9 */ /* 0x000fe40000000a00 */
[----:B------:R-:W-:Y:S02]  /*00b0*/  UIADD3 UR6, UP0, UR4, 0xf0, URZ ;  /* 0x000000f004067890 */ /* 0x000fe4000ff1e03f */
[----:B------:R-:W-:Y:S02]  /*00c0*/  UIADD3 UR4, UP1, UR4, 0x1f0, URZ ;  /* 0x000001f004047890 */ /* 0x000fe4000ff3e03f */
[----:B------:R-:W-:Y:S02]  /*00d0*/  UIADD3.X UR7, URZ, UR5, URZ, UP0, !UPT ;  /* 0x000000053f077290 */ /* 0x000fe400087fe43f */
[----:B------:R-:W-:-:S07]  /*00e0*/  UIADD3.X UR5, URZ, UR5, URZ, UP1, !UPT ;  /* 0x000000053f057290 */ /* 0x000fce0008ffe43f */
[----:B------:R0:W-:Y:S02]  /*00f0*/  UTMACCTL.PF [UR6] ;  /* 0x00000000060079b9 */ /* 0x0001e40008040000 */
[----:B------:R0:W-:Y:S02]  /*0100*/  UTMACCTL.PF [UR4] ;  /* 0x00000000040079b9 */ /* 0x0001e40008040000 */
[----:B0-----:R-:W-:Y:S01]  /*0110*/  NOP ;  /* 0x0000000000007918 */ /* 0x001fe20000000000 */
.L_x_1:
[----:B------:R-:W-:Y:S05]  /*0120*/  BSYNC B0 ;  /* 0x0000000000007941 */ /* 0x000fea0003800000 */
.L_x_0:
[----:B------:R-:W0:Y:S02]  /*0130*/  SHFL.IDX PT, R2, R0, RZ, 0x1f ;  /* 0x00001fff00027589 */ /* 0x000e2400000e0000 */
[----:B0-----:R-:W-:-:S13]  /*0140*/  ISETP.NE.AND P0, PT, R2, RZ, PT ;  /* 0x000000ff0200720c */ /* 0x001fda0003f05270 */
[----:B------:R-:W-:Y:S05]  /*0150*/  @P0 BRA `(.L_x_2) ;  /* 0x0000000000500947 */ /* 0x000fea0003800000 */
[----:B------:R-:W0:Y:S01]  /*0160*/  S2UR UR8, SR_CgaCtaId ;  /* 0x00000000000879c3 */ /* 0x000e220000008800 */
[----:B------:R-:W-:Y:S01]  /*0170*/  UMOV UR4, 0x400 ;  /* 0x0000040000047882 */ /* 0x000fe20000000000 */
[----:B------:R-:W-:Y:S01]  /*0180*/  UMOV UR5, 0x1 ;  /* 0x0000000100057882 */ /* 0x000fe20000000000 */
[----:B------:R-:W-:Y:S01]  /*0190*/  UMOV UR6, 0x100 ;  /* 0x0000010000067882 */ /* 0x000fe20000000000 */
[----:B------:R-:W-:Y:S01]  /*01a0*/  ELECT P0, URZ, PT ;  /* 0x00000000003f782f */ /* 0x000fe20003800000 */
[----:B------:R-:W-:-:S04]  /*01b0*/  UIADD3 UR6, -UR6, 0x100000, URZ ;  /* 0x0010000006067890 */ /* 0x000fc8000fffe13f */
[----:B------:R-:W-:Y:S02]  /*01c0*/  USHF.L.U32 UR7, UR6, 0xb, URZ ;  /* 0x0000000b06077899 */ /* 0x000fe4000800063f */
[----:B------:R-:W-:Y:S02]  /*01d0*/  USHF.L.U32 UR6, UR6, 0x1, URZ ;  /* 0x0000000106067899 */ /* 0x000fe4000800063f */
[----:B0-----:R-:W-:Y:S02]  /*01e0*/  ULEA UR8, UR8, UR4, 0x18 ;  /* 0x0000000408087291 */ /* 0x001fe4000f8ec03f */
[----:B------:R-:W-:-:S04]  /*01f0*/  UIADD3 UR4, -UR5, 0x100000, URZ ;  /* 0x0010000005047890 */ /* 0x000fc8000fffe13f */
[----:B------:R-:W-:Y:S02]  /*0200*/  USHF.L.U32 UR5, UR4, 0xb, URZ ;  /* 0x0000000b04057899 */ /* 0x000fe4000800063f */
[----:B------:R-:W-:Y:S01]  /*0210*/  USHF.L.U32 UR4, UR4, 0x1, URZ ;  /* 0x0000000104047899 */ /* 0x000fe2000800063f */
[----:B------:R-:W0:Y:S11]  /*0220*/  FENCE.VIEW.ASYNC.S ;  /* 0x00000000000073c6 */ /* 0x000e360000000000 */
[----:B0-----:R0:W1:Y:S01]  /*0230*/  SYNCS.EXCH.64 URZ, [UR8], UR4 ;  /* 0x00000004083f75b2 */ /* 0x0010620008000100 */
[----:B------:R0:W2:Y:S01]  /*0240*/  SYNCS.EXCH.64 URZ, [UR8+0x18], UR6 ;  /* 0x00001806083f75b2 */ /* 0x0000a20008000100 */
[----:B------:R0:W3:Y:S01]  /*0250*/  SYNCS.EXCH.64 URZ, [UR8+0x8], UR4 ;  /* 0x00000804083f75b2 */ /* 0x0000e20008000100 */
[----:B------:R0:W4:Y:S01]  /*0260*/  SYNCS.EXCH.64 URZ, [UR8+0x20], UR6 ;  /* 0x00002006083f75b2 */ /* 0x0001220008000100 */
[----:B------:R0:W0:Y:S01]  /*0270*/  SYNCS.EXCH.64 URZ, [UR8+0x10], UR4 ;  /* 0x00001004083f75b2 */ /* 0x0000220008000100 */
[----:B------:R0:W0:Y:S01]  /*0280*/  SYNCS.EXCH.64 URZ, [UR8+0x28], UR6 ;  /* 0x00002806083f75b2 */ /* 0x0000220008000100 */
[----:B------:R-:W-:Y:S01]  /*0290*/  NOP ;  /* 0x0000000000007918 */ /* 0x000fe20000000000 */
.L_x_2:
[----:B------:R-:W5:Y:S01]  /*02a0*/  SHFL.IDX PT, R0, R0, RZ, 0x1f ;  /* 0x00001fff00007589 */ /* 0x000f6200000e0000 */
[----:B------:R-:W-:Y:S01]  /*02b0*/  ELECT P0, URZ, PT ;  /* 0x00000000003f782f */ /* 0x000fe20003800000 */
[----:B------:R-:W1:Y:S01]  /*02c0*/  LDC R2, c[0x0][0x65c] ;  /* 0x00019700ff027b82 */ /* 0x000e620000000800 */
[----:B------:R-:W-:Y:S01]  /*02d0*/  SHF.R.S32.HI R6, RZ, 0x1f, R5 ;  /* 0x0000001fff067819 */ /* 0x000fe20000011405 */
[----:B------:R-:W2:Y:S01]  /*02e0*/  S2R R3, SR_CTAID.Y ;  /* 0x0000000000037919 */ /* 0x000ea20000002600 */
[----:B0-----:R-:W-:Y:S01]  /*02f0*/  UMOV UR4, 0x20 ;  /* 0x0000002000047882 */ /* 0x001fe20000000000 */
[----:B------:R-:W-:Y:S01]  /*0300*/  ISETP.NE.AND P2, PT, R8, RZ, PT ;  /* 0x000000ff0800720c */ /* 0x000fe20003f45270 */
[----:B------:R-:W-:Y:S01]  /*0310*/  NOP ;  /* 0x0000000000007918 */ /* 0x000fe20000000000 */
[----:B------:R-:W0:Y:S01]  /*0320*/  S2R R4, SR_CTAID.X ;  /* 0x0000000000047919 */ /* 0x000e220000002500 */
[----:B------:R-:W-:Y:S01]  /*0330*/  LEA.HI R6, R6, R5, RZ, 0x2 ;  /* 0x0000000506067211 */ /* 0x000fe200078f10ff */
[----:B------:R-:W-:Y:S01]  /*0340*/  NOP ;  /* 0x0000000000007918 */ /* 0x000fe20000000000 */
[----:B-----5:R-:W-:-:S02]  /*0350*/  ISETP.NE.OR P0, PT, R0, RZ, !P0 ;  /* 0x000000ff0000720c */ /* 0x020fc40004705670 */
[----:B-1----:R-:W-:-:S04]  /*0360*/  ISETP.NE.AND P3, PT, R2, 0x1, PT ;  /* 0x000000010200780c */ /* 0x002fc80003f65270 */
[----:B------:R-:W-:Y:S02]  /*0370*/  P2R R0, PR, RZ, 0x8 ;  /* 0x00000008ff007803 */ /* 0x000fe40000000000 */
[----:B------:R-:W-:-:S05]  /*0380*/  LOP3.LUT R0, R6, 0xfffffffc, RZ, 0xc0, !PT ;  /* 0xfffffffc06007812 */ /* 0x000fca00078ec0ff */
[----:B------:R-:W-:Y:S01]  /*0390*/  VOTEU.ALL UP0, P0 ;  /* 0x00000000003f7886 */ /* 0x000fe20000000000 */
[----:B------:R-:W-:Y:S01]  /*03a0*/  IMAD.IADD R0, R5, 0x1, -R0 ;  /* 0x0000000105007824 */ /* 0x000fe200078e0a00 */
[----:B------:R-:W0:Y:S01]  /*03b0*/  @P3 LDC R17, c[0x0][0x10] ;  /* 0x00000400ff113b82 */ /* 0x000e220000000800 */
[----:B------:R-:W-:Y:S01]  /*03c0*/  VOTEU.ALL UP1, P0 ;  /* 0x00000000003f7886 */ /* 0x000fe20000020000 */
[----:B--2---:R-:W-:Y:S01]  /*03d0*/  @P3 IMAD.MOV.U32 R6, RZ, RZ, R3 ;  /* 0x000000ffff063224 */ /* 0x004fe200078e0003 */
[----:B------:R-:W-:Y:S01]  /*03e0*/  @!UP0 UMOV UR6, 0x400 ;  /* 0x0000040000068882 */ /* 0x000fe20000000000 */
[----:B------:R-:W-:-:S04]  /*03f0*/  @!UP0 UIADD3 UR4, -UR4, 0x100000, URZ ;  /* 0x0010000004048890 */ /* 0x000fc8000fffe13f */
[----:B------:R-:W-:Y:S02]  /*0400*/  @!UP0 USHF.L.U32 UR5, UR4, 0xb, URZ ;  /* 0x0000000b04058899 */ /* 0x000fe4000800063f */
[----:B------:R-:W-:Y:S01]  /*0410*/  @!UP0 USHF.L.U32 UR4, UR4, 0x1, URZ ;  /* 0x0000000104048899 */ /* 0x000fe2000800063f */
[----:B------:R-:W-:Y:S02]  /*0420*/  @P3 IMAD.MOV.U32 R7, RZ, RZ, RZ ;  /* 0x000000ffff073224 */ /* 0x000fe400078e00ff */
[----:B------:R-:W-:Y:S01]  /*0430*/  IMAD.MOV.U32 R5, RZ, RZ, RZ ;  /* 0x000000ffff057224 */ /* 0x000fe200078e00ff */
[----:B------:R-:W1:Y:S01]  /*0440*/  @!UP0 S2UR UR7, SR_CgaCtaId ;  /* 0x00000000000789c3 */ /* 0x000e620000008800 */
[----:B------:R-:W-:-:S07]  /*0450*/  @P3 IMAD.MOV.U32 R11, RZ, RZ, RZ ;  /* 0x000000ffff0b3224 */ /* 0x000fce00078e00ff */
[----:B------:R-:W2:Y:S01]  /*0460*/  @!P3 LDC R9, c[0x0][0xc] ;  /* 0x00000300ff09bb82 */ /* 0x000ea20000000800 */
[----:B0-----:R-:W-:-:S04]  /*0470*/  @P3 IMAD.WIDE.U32 R16, R4, R17, R6 ;  /* 0x0000001104103225 */ /* 0x001fc800078e0006 */
[----:B------:R-:W-:Y:S01]  /*0480*/  @P3 IMAD.IADD R17, R17, 0x1, R11 ;  /* 0x0000000111113824 */ /* 0x000fe200078e020b */
[----:B-1----:R-:W-:Y:S01]  /*0490*/  @!UP0 ULEA UR6, UR7, UR6, 0x18 ;  /* 0x0000000607068291 */ /* 0x002fe2000f8ec03f */
[----:B------:R-:W-:Y:S01]  /*04a0*/  VOTEU.ALL UP0, P0 ;  /* 0x00000000003f7886 */ /* 0x000fe20000000000 */
[----:B------:R-:W-:-:S04]  /*04b0*/  ISETP.NE.AND P0, PT, R0, 0x3, PT ;  /* 0x000000030000780c */ /* 0x000fc80003f05270 */
[----:B------:R-:W-:Y:S01]  /*04c0*/  ISETP.EQ.OR P0, PT, R0, RZ, !P0 ;  /* 0x000000ff0000720c */ /* 0x000fe20004702670 */
[----:B--2---:R-:W-:-:S03]  /*04d0*/  @!P3 IMAD.WIDE.U32 R6, R9, R3, R4 ;  /* 0x000000030906b225 */ /* 0x004fc600078e0004 */
[C---:B------:R-:W-:Y:S01]  /*04e0*/  ISETP.EQ.AND P0, PT, R8.reuse, RZ, P0 ;  /* 0x000000ff0800720c */ /* 0x040fe20000702270 */
[----:B------:R-:W-:Y:S01]  /*04f0*/  VIADD R8, R8, 0xffffffff ;  /* 0xffffffff08087836 */ /* 0x000fe20000000000 */
[----:B------:R-:W0:Y:S02]  /*0500*/  FENCE.VIEW.ASYNC.S ;  /* 0x00000000000073c6 */ /* 0x000e240000000000 */
[----:B0-----:R0:W3:Y:S01]  /*0510*/  @!UP0 SYNCS.EXCH.64 URZ, [UR6+0x40], UR4 ;  /* 0x00004004063f85b2 */ /* 0x0010e20008000100 */
[----:B------:R-:W-:Y:S01]  /*0520*/  @!P3 IMAD.MOV.U32 R16, RZ, RZ, R6 ;  /* 0x000000ffff10b224 */ /* 0x000fe200078e0006 */
[----:B------:R-:W-:Y:S01]  /*0530*/  SEL R19, RZ, 0x1, !P0 ;  /* 0x00000001ff137807 */ /* 0x000fe20004000000 */
[----:B------:R-:W-:Y:S01]  /*0540*/  @!P3 IMAD.MOV.U32 R17, RZ, RZ, R7 ;  /* 0x000000ffff11b224 */ /* 0x000fe200078e0007 */
[----:B------:R-:W-:-:S04]  /*0550*/  ISETP.GE.U32.AND P1, PT, R8, 0x2, PT ;  /* 0x000000020800780c */ /* 0x000fc80003f26070 */
[----:B------:R-:W-:Y:S01]  /*0560*/  SEL R19, R19, 0x2, P1 ;  /* 0x0000000213137807 */ /* 0x000fe20000800000 */
[----:B------:R0:W3:Y:S01]  /*0570*/  @!UP1 SYNCS.EXCH.64 URZ, [UR6+0x48], UR4 ;  /* 0x00004804063f95b2 */ /* 0x0000e20008000100 */
[----:B------:R-:W-:Y:S01]  /*0580*/  NOP ;  /* 0x0000000000007918 */ /* 0x000fe20000000000 */
[----:B---34-:R-:W-:Y:S06]  /*0590*/  BAR.SYNC.DEFER_BLOCKING 0x0 ;  /* 0x0000000000007b1d */ /* 0x018fec0000010000 */
[----:B------:R-:W-:Y:S05]  /*05a0*/  @!P2 BRA `(.L_x_3) ;  /* 0x00000098006ca947 */ /* 0x000fea0003800000 */
[----:B------:R-:W-:-:S13]  /*05b0*/  ISETP.GT.U32.AND P0, PT, R8, 0x1, PT ;  /* 0x000000010800780c */ /* 0x000fda0003f04070 */
[----:B0-----:R-:W-:Y:S05]  /*05c0*/  @P0 EXIT ;  /* 0x000000000000094d */ /* 0x001fea0003800000 */
[----:B------:R-:W-:Y:S01]  /*05d0*/  ULDC.64 UR4, c[0x0][0x650] ;  /* 0x0001940000047ab9 */ /* 0x000fe20000000a00 */
[----:B------:R-:W-:Y:S01]  /*05e0*/  PRMT R0, RZ, 0x7610, R0 ;  /* 0x00007610ff007816 */ /* 0x000fe20000000000 */
[----:B------:R-:W-:Y:S01]  /*05f0*/  IMAD.MOV.U32 R153, RZ, RZ, -0x1 ;  /* 0xffffffffff997424 */ /* 0x000fe200078e00ff */
[----:B------:R-:W-:Y:S01]  /*0600*/  ISETP.GE.U32.AND P0, PT, R16, UR4, PT ;  /* 0x0000000410007c0c */ /* 0x000fe2000bf06070 */
[----:B------:R-:W-:Y:S02]  /*0610*/  IMAD.MOV.U32 R152, RZ, RZ, -0x1 ;  /* 0xffffffffff987424 */ /* 0x000fe400078e00ff */
[----:B------:R-:W-:Y:S01]  /*0620*/  IMAD.MOV.U32 R23, RZ, RZ, -0x1 ;  /* 0xffffffffff177424 */ /* 0x000fe200078e00ff */
[----:B------:R-:W-:-:S13]  /*0630*/  ISETP.GE.U32.AND.EX P0, PT, R17, UR5, PT, P0 ;  /* 0x0000000511007c0c */ /* 0x000fda000bf06100 */
[----:B------:R-:W-:Y:S05]  /*0640*/  @P0 BRA `(.L_x_4) ;  /* 0x0000000400540947 */ /* 0x000fea0003800000 */
[----:B------:R-:W0:Y:S01]  /*0650*/  LDC.64 R14, c[0x0][0x628] ;  /* 0x00018a00ff0e7b82 */ /* 0x000e220000000a00 */
[----:B------:R-:W-:Y:S02]  /*0660*/  IMAD.MOV.U32 R6, RZ, RZ, R16 ;  /* 0x000000ffff067224 */ /* 0x000fe400078e0010 */
[----:B------:R-:W-:-:S05]  /*0670*/  IMAD.MOV.U32 R7, RZ, RZ, R17 ;  /* 0x000000ffff077224 */ /* 0x000fca00078e0011 */
[----:B------:R-:W1:Y:S08]  /*0680*/  LDC R0, c[0x0][0x630] ;  /* 0x00018c00ff007b82 */ /* 0x000e700000000800 */
[----:B------:R-:W2:Y:S01]  /*0690*/  LDC.64 R20, c[0x0][0x620] ;  /* 0x00018800ff147b82 */ /* 0x000ea20000000a00 */
[----:B0-----:R-:W-:-:S04]  /*06a0*/  ISETP.NE.U32.AND P0, PT, R14, RZ, PT ;  /* 0x000000ff0e00720c */ /* 0x001fc80003f05070 */
[----:B------:R-:W-:-:S13]  /*06b0*/  ISETP.NE.AND.EX P0, PT, R15, RZ, PT, P0 ;  /* 0x000000ff0f00720c */ /* 0x000fda0003f05300 */
[----:B-12---:R-:W-:Y:S05]  /*06c0*/  @!P0 BRA `(.L_x_5) ;  /* 0x0000000000288947 */ /* 0x006fea0003800000 */
[----:B------:R-:W0:Y:S02]  /*06d0*/  LDC R11, c[0x0][0x634] ;  /* 0x00018d00ff0b7b82 */ /* 0x000e240000000800 */
[----:B0-----:R-:W-:-:S05]  /*06e0*/  IADD3 R11, P0, R16, R11, RZ ;  /* 0x0000000b100b7210 */ /* 0x001fca0007f1e0ff */
[----:B------:R-:W-:-:S04]  /*06f0*/  IMAD.X R13, RZ, RZ, R17, P0 ;  /* 0x000000ffff0d7224 */ /* 0x000fc800000e0611 */
[----:B------:R-:W-:-:S04]  /*0700*/  IMAD.WIDE.U32 R6, R13, R14, RZ ;  /* 0x0000000e0d067225 */ /* 0x000fc800078e00ff */
[----:B------:R-:W-:-:S04]  /*0710*/  IMAD.WIDE.U32 R8, P0, R11, R15, R6 ;  /* 0x0000000f0b087225 */ /* 0x000fc80007800006 */
[----:B------:R-:W-:-:S04]  /*0720*/  IMAD.WIDE.U32 R6, R11, R14, RZ ;  /* 0x0000000e0b067225 */ /* 0x000fc800078e00ff */
[----:B------:R-:W-:Y:S01]  /*0730*/  IMAD.X R11, RZ, RZ, RZ, P0 ;  /* 0x000000ffff0b7224 */ /* 0x000fe200000e06ff */
[----:B------:R-:W-:Y:S01]  /*0740*/  IADD3 RZ, P0, R7, R8, RZ ;  /* 0x0000000807ff7210 */ /* 0x000fe20007f1e0ff */
[----:B------:R-:W-:-:S04]  /*0750*/  IMAD.MOV.U32 R10, RZ, RZ, R9 ;  /* 0x000000ffff0a7224 */ /* 0x000fc800078e0009 */
[----:B------:R-:W-:-:S08]  /*0760*/  IMAD.WIDE.U32.X R6, R13, R15, R10, P0 ;  /* 0x0000000f0d067225 */ /* 0x000fd000000e040a */
.L_x_5:
[-CC-:B------:R-:W-:Y:S01]  /*0770*/  SHF.R.U64 R23, R6, R0.reuse, R7.reuse ;  /* 0x0000000006177219 */ /* 0x180fe20000001207 */
[----:B------:R-:W0:Y:S01]  /*0780*/  LDC R10, c[0x0][0x618] ;  /* 0x00018600ff0a7b82 */ /* 0x000e220000000800 */
[----:B------:R-:W-:Y:S01]  /*0790*/  SHF.R.U32.HI R5, RZ, R0, R7 ;  /* 0x00000000ff057219 */ /* 0x000fe20000011607 */
[----:B------:R-:W-:Y:S01]  /*07a0*/  ULDC UR4, c[0x0][0x150] ;  /* 0x0000540000047ab9 */ /* 0x000fe20000000800 */
[----:B------:R-:W-:Y:S02]  /*07b0*/  IADD3 R9, P0, RZ, -R23, RZ ;  /* 0x80000017ff097210 */ /* 0x000fe40007f1e0ff */
[----:B------:R-:W-:-:S03]  /*07c0*/  I2FP.F32.U32 R0, R4 ;  /* 0x0000000400007245 */ /* 0x000fc60000201000 */
[----:B------:R-:W1:Y:S01]  /*07d0*/  LDC.64 R28, c[0x0][0x640] ;  /* 0x00019000ff1c7b82 */ /* 0x000e620000000a00 */
[----:B------:R-:W-:Y:S02]  /*07e0*/  IMAD.X R11, RZ, RZ, ~R5, P0 ;  /* 0x000000ffff0b7224 */ /* 0x000fe400000e0e05 */
[----:B------:R-:W-:Y:S01]  /*07f0*/  FMUL R0, R0, UR4 ;  /* 0x0000000400007c20 */ /* 0x000fe20008400000 */
[----:B------:R-:W-:Y:S01]  /*0800*/  IMAD.WIDE.U32 R6, R9, R20, R16 ;  /* 0x0000001409067225 */ /* 0x000fe200078e0010 */
[----:B------:R-:W-:-:S03]  /*0810*/  ULDC UR4, c[0x0][0x154] ;  /* 0x0000550000047ab9 */ /* 0x000fc60000000800 */
[----:B------:R-:W-:Y:S01]  /*0820*/  IMAD R8, R11, R20, RZ ;  /* 0x000000140b087224 */ /* 0x000fe200078e02ff */
[----:B------:R-:W2:Y:S01]  /*0830*/  LDC R5, c[0x0][0x144] ;  /* 0x00005100ff057b82 */ /* 0x000ea20000000800 */
[----:B------:R-:W3:Y:S02]  /*0840*/  F2I.U32.TRUNC.NTZ R0, R0 ;  /* 0x0000000000007305 */ /* 0x000ee4000020f000 */
[----:B------:R-:W-:-:S04]  /*0850*/  IMAD R9, R9, R21, R8 ;  /* 0x0000001509097224 */ /* 0x000fc800078e0208 */
[----:B------:R-:W-:Y:S01]  /*0860*/  IMAD.IADD R7, R7, 0x1, R9 ;  /* 0x0000000107077824 */ /* 0x000fe200078e0209 */
[----:B------:R-:W4:Y:S01]  /*0870*/  LDC R12, c[0x0][0x608] ;  /* 0x00018200ff0c7b82 */ /* 0x000f220000000800 */
[----:B------:R-:W-:-:S03]  /*0880*/  IMAD.MOV.U32 R9, RZ, RZ, -0x1 ;  /* 0xffffffffff097424 */ /* 0x000fc600078e00ff */
[-CC-:B0-----:R-:W-:Y:S02]  /*0890*/  SHF.R.U64 R20, R6, R10.reuse, R7.reuse ;  /* 0x0000000a06147219 */ /* 0x181fe40000001207 */
[----:B------:R-:W-:Y:S02]  /*08a0*/  I2FP.F32.U32 R6, R3 ;  /* 0x0000000300067245 */ /* 0x000fe40000201000 */
[----:B------:R-:W0:Y:S01]  /*08b0*/  LDC R26, c[0x0][0x658] ;  /* 0x00019600ff1a7b82 */ /* 0x000e220000000800 */
[----:B-1----:R-:W-:Y:S01]  /*08c0*/  ISETP.NE.U32.AND P0, PT, R28, RZ, PT ;  /* 0x000000ff1c00720c */ /* 0x002fe20003f05070 */
[----:B---3--:R-:W-:Y:S01]  /*08d0*/  IMAD.MOV R8, RZ, RZ, -R0 ;  /* 0x000000ffff087224 */ /* 0x008fe200078e0a00 */
[----:B------:R-:W-:Y:S01]  /*08e0*/  SHF.R.U32.HI R7, RZ, R10, R7 ;  /* 0x0000000aff077219 */ /* 0x000fe20000011607 */
[----:B------:R-:W-:Y:S01]  /*08f0*/  FMUL R6, R6, UR4 ;  /* 0x0000000406067c20 */ /* 0x000fe20008400000 */
[----:B------:R-:W-:-:S03]  /*0900*/  ISETP.NE.AND.EX P0, PT, R29, RZ, PT, P0 ;  /* 0x000000ff1d00720c */ /* 0x000fc60003f05300 */
[----:B------:R-:W1:Y:S01]  /*0910*/  LDC R14, c[0x0][0x148] ;  /* 0x00005200ff0e7b82 */ /* 0x000e620000000800 */
[----:B--2---:R-:W-:-:S07]  /*0920*/  IMAD R0, R5, R8, R4 ;  /* 0x0000000805007224 */ /* 0x004fce00078e0204 */
[----:B------:R-:W2:Y:S01]  /*0930*/  LDC R24, c[0x0][0x600] ;  /* 0x00018000ff187b82 */ /* 0x000ea20000000800 */
[-CC-:B----4-:R-:W-:Y:S02]  /*0940*/  SHF.R.U64 R30, R20, R12.reuse, R7.reuse ;  /* 0x0000000c141e7219 */ /* 0x190fe40000001207 */
[----:B------:R-:W-:Y:S01]  /*0950*/  SHF.R.U32.HI R5, RZ, R12, R7 ;  /* 0x0000000cff057219 */ /* 0x000fe20000011607 */
[----:B------:R-:W-:Y:S01]  /*0960*/  IMAD.MOV.U32 R7, RZ, RZ, 0x1 ;  /* 0x00000001ff077424 */ /* 0x000fe200078e00ff */
[----:B------:R3:W4:Y:S03]  /*0970*/  F2I.U32.TRUNC.NTZ R12, R6 ;  /* 0x00000006000c7305 */ /* 0x000726000020f000 */
[----:B------:R-:W1:Y:S01]  /*0980*/  LDC R15, c[0x0][0x648] ;  /* 0x00019200ff0f7b82 */ /* 0x000e620000000800 */
[-C--:B0-----:R-:W-:Y:S02]  /*0990*/  SHF.L.U32 R4, R9, R26.reuse, RZ ;  /* 0x0000001a09047219 */ /* 0x081fe400000006ff */
[----:B------:R-:W-:-:S02]  /*09a0*/  SHF.R.U64 R32, R30, R26, R5 ;  /* 0x0000001a1e207219 */ /* 0x000fc40000001205 */
[----:B------:R-:W-:Y:S02]  /*09b0*/  LOP3.LUT R11, RZ, R4, RZ, 0x33, !PT ;  /* 0x00000004ff0b7212 */ /* 0x000fe400078e33ff */
[-C--:B------:R-:W-:Y:S01]  /*09c0*/  SHF.R.U32.HI R5, RZ, R26.reuse, R5 ;  /* 0x0000001aff057219 */ /* 0x080fe20000011605 */
[----:B------:R-:W0:Y:S01]  /*09d0*/  LDC R21, c[0x0][0x638] ;  /* 0x00018e00ff157b82 */ /* 0x000e220000000800 */
[----:B------:R-:W-:Y:S01]  /*09e0*/  SHF.L.U32 R10, R7, R26, RZ ;  /* 0x0000001a070a7219 */ /* 0x000fe200000006ff */
[----:B------:R-:W-:-:S06]  /*09f0*/  IMAD.MOV.U32 R4, RZ, RZ, R32 ;  /* 0x000000ffff047224 */ /* 0x000fcc00078e0020 */
[----:B------:R-:W0:Y:S01]  /*0a00*/  LDC R153, c[0x0][0x610] ;  /* 0x00018400ff997b82 */ /* 0x000e220000000800 */
[----:B---34-:R-:W-:Y:S05]  /*0a10*/  @!P0 BRA `(.L_x_6) ;  /* 0x0000000000288947 */ /* 0x018fea0003800000 */
[----:B------:R-:W3:Y:S02]  /*0a20*/  LDC R9, c[0x0][0x64c] ;  /* 0x00019300ff097b82 */ /* 0x000ee40000000800 */
[----:B---3--:R-:W-:-:S05]  /*0a30*/  IADD3 R9, P0, R32, R9, RZ ;  /* 0x0000000920097210 */ /* 0x008fca0007f1e0ff */
        /* <DEDUP_REMOVED lines=8> */
.L_x_6:
[----:B-1----:R-:W-:Y:S01]  /*0ac0*/  SHF.R.U64 R4, R4, R15, R5 ;  /* 0x0000000f04047219 */ /* 0x002fe20000001205 */
[----:B--2---:R-:W-:Y:S01]  /*0ad0*/  VIADD R5, R24, 0xffffffff ;  /* 0xffffffff18057836 */ /* 0x004fe20000000000 */
[----:B------:R-:W-:Y:S01]  /*0ae0*/  LOP3.LUT R11, R30, R11, RZ, 0xc0, !PT ;  /* 0x0000000b1e0b7212 */ /* 0x000fe200078ec0ff */
[----:B------:R-:W-:Y:S02]  /*0af0*/  IMAD.MOV R12, RZ, RZ, -R12 ;  /* 0x000000ffff0c7224 */ /* 0x000fe400078e0a0c */
[----:B------:R-:W-:Y:S02]  /*0b00*/  IMAD.MOV R6, RZ, RZ, -R4 ;  /* 0x000000ffff067224 */ /* 0x000fe400078e0a04 */
[----:B------:R-:W-:Y:S01]  /*0b10*/  IMAD R11, R10, R4, R11 ;  /* 0x000000040a0b7224 */ /* 0x000fe200078e020b */
[----:B------:R-:W-:Y:S01]  /*0b20*/  LOP3.LUT R4, R20, R5, RZ, 0xc0, !PT ;  /* 0x0000000514047212 */ /* 0x000fe200078ec0ff */
[----:B------:R-:W-:Y:S02]  /*0b30*/  @P3 IMAD R0, R14, R12, R3 ;  /* 0x0000000c0e003224 */ /* 0x000fe400078e0203 */
[----:B0-----:R-:W-:-:S02]  /*0b40*/  IMAD R3, R6, R21, R32 ;  /* 0x0000001506037224 */ /* 0x001fc400078e0220 */
[----:B------:R-:W-:Y:S02]  /*0b50*/  IMAD R153, R11, R153, R0 ;  /* 0x000000990b997224 */ /* 0x000fe400078e0200 */
[----:B------:R-:W-:Y:S02]  /*0b60*/  IMAD R4, R3, R24, R4 ;  /* 0x0000001803047224 */ /* 0x000fe400078e0204 */
[----:B------:R-:W-:-:S03]  /*0b70*/  IMAD.MOV.U32 R0, RZ, RZ, 0x1 ;  /* 0x00000001ff007424 */ /* 0x000fc600078e00ff */
[----:B------:R-:W-:Y:S02]  /*0b80*/  SEL R152, R4, R153, !P3 ;  /* 0x0000009904987207 */ /* 0x000fe40005800000 */
[----:B------:R-:W-:-:S07]  /*0b90*/  SEL R153, R153, R4, !P3 ;  /* 0x0000000499997207 */ /* 0x000fce0005800000 */
.L_x_4:
[----:B------:R-:W-:-:S08]  /*0ba0*/  NOP ;  /* 0x0000000000007918 */ /* 0x000fd00000000000 */
[----:B------:R-:W0:Y:S02]  /*0bb0*/  USETMAXREG.TRY_ALLOC.CTAPOOL UP0, 0xe8 ;  /* 0x000000e8000079c8 */ /* 0x000e240008000600 */
[----:B0-----:R-:W-:-:S13]  /*0bc0*/  PLOP3.LUT P0, PT, PT, PT, UP0, 0x80, 0x0 ;  /* 0x000000000000781c */ /* 0x001fda0003f0f008 */
[----:B------:R-:W-:Y:S05]  /*0bd0*/  @!P0 BRA `(.L_x_4) ;  /* 0xfffffffc00f08947 */ /* 0x000fea000383ffff */
[----:B------:R-:W-:Y:S01]  /*0be0*/  ULDC.64 UR4, c[0x0][0x598] ;  /* 0x0001660000047ab9 */ /* 0x000fe20000000a00 */
[----:B------:R-:W-:Y:S01]  /*0bf0*/  ULDC.64 UR36, c[0x0][0x208] ;  /* 0x0000820000247ab9 */ /* 0x000fe20000000a00 */
[----:B------:R-:W-:-:S04]  /*0c00*/  ISETP.NE.U32.AND P0, PT, RZ, UR4, PT ;  /* 0x00000004ff007c0c */ /* 0x000fc8000bf05070 */
[----:B------:R-:W-:-:S13]  /*0c10*/  ISETP.NE.AND.EX P0, PT, RZ, UR5, PT, P0 ;  /* 0x00000005ff007c0c */ /* 0x000fda000bf05300 */
[----:B------:R-:W-:Y:S05]  /*0c20*/  @!P0 BRA `(.L_x_7) ;  /* 0x00000000001c8947 */ /* 0x000fea0003800000 */
[----:B------:R-:W0:Y:S02]  /*0c30*/  LDC.64 R4, c[0x0][0x598] ;  /* 0x00016600ff047b82 */ /* 0x000e240000000a00 */
[----:B0-----:R-:W2:Y:S02]  /*0c40*/  LDG.E.64 R4, desc[UR36][R4.64] ;  /* 0x0000002404047981 */ /* 0x001ea4000c1e1b00 */
[----:B--2---:R-:W-:-:S04]  /*0c50*/  ISETP.NE.U32.AND P0, PT, R4, RZ, PT ;  /* 0x000000ff0400720c */ /* 0x004fc80003f05070 */
[----:B------:R-:W-:-:S13]  /*0c60*/  ISETP.NE.AND.EX P0, PT, R5, RZ, PT, P0 ;  /* 0x000000ff0500720c */ /* 0x000fda0003f05300 */
[----:B------:R-:W-:Y:S05]  /*0c70*/  @!P0 BRA `(.L_x_7) ;  /* 0x0000000000088947 */ /* 0x000fea0003800000 */
[----:B------:R0:W5:Y:S01]  /*0c80*/  LD.E R154, desc[UR36][R4.64] ;  /* 0x00000024049a7980 */ /* 0x000162000c101900 */
[----:B------:R-:W-:Y:S05]  /*0c90*/  BRA `(.L_x_8) ;  /* 0x0000000000247947 */ /* 0x000fea0003800000 */
.L_x_7:
[----:B------:R-:W-:Y:S02]  /*0ca0*/  ULDC.64 UR4, c[0x0][0x588] ;  /* 0x0001620000047ab9 */ /* 0x000fe40000000a00 */
[----:B------:R-:W-:-:S04]  /*0cb0*/  ISETP.NE.U32.AND P0, PT, RZ, UR4, PT ;  /* 0x00000004ff007c0c */ /* 0x000fc8000bf05070 */
[----:B------:R-:W-:-:S13]  /*0cc0*/  ISETP.NE.AND.EX P0, PT, RZ, UR5, PT, P0 ;  /* 0x00000005ff007c0c */ /* 0x000fda000bf05300 */
[----:B------:R-:W-:Y:S05]  /*0cd0*/  @!P0 BRA `(.L_x_9) ;  /* 0x00000000000c8947 */ /* 0x000fea0003800000 */
[----:B------:R-:W0:Y:S02]  /*0ce0*/  LDC.64 R154, c[0x0][0x588] ;  /* 0x00016200ff9a7b82 */ /* 0x000e240000000a00 */
[----:B0-----:R1:W5:Y:S01]  /*0cf0*/  LDG.E R154, desc[UR36][R154.64] ;  /* 0x000000249a9a7981 */ /* 0x001362000c1e1900 */
[----:B------:R-:W-:Y:S05]  /*0d00*/  BRA `(.L_x_8) ;  /* 0x0000000000087947 */ /* 0x000fea0003800000 */
.L_x_9:
[----:B------:R-:W-:Y:S02]  /*0d10*/  ULDC UR4, c[0x0][0x580] ;  /* 0x0001600000047ab9 */ /* 0x000fe40000000800 */
[----:B------:R-:W-:-:S07]  /*0d20*/  IMAD.U32 R154, RZ, RZ, UR4 ;  /* 0x00000004ff9a7e24 */ /* 0x000fce000f8e00ff */
.L_x_8:
[----:B------:R-:W-:Y:S02]  /*0d30*/  ULDC.64 UR4, c[0x0][0x5a0] ;  /* 0x0001680000047ab9 */ /* 0x000fe40000000a00 */
[----:B------:R-:W-:-:S04]  /*0d40*/  ISETP.NE.U32.AND P0, PT, RZ, UR4, PT ;  /* 0x00000004ff007c0c */ /* 0x000fc8000bf05070 */
[----:B------:R-:W-:-:S13]  /*0d50*/  ISETP.NE.AND.EX P0, PT, RZ, UR5, PT, P0 ;  /* 0x00000005ff007c0c */ /* 0x000fda000bf05300 */
[----:B------:R-:W-:Y:S05]  /*0d60*/  @!P0 BRA `(.L_x_10) ;  /* 0x00000000001c8947 */ /* 0x000fea0003800000 */
[----:B0-----:R-:W0:Y:S02]  /*0d70*/  LDC.64 R4, c[0x0][0x5a0] ;  /* 0x00016800ff047b82 */ /* 0x001e240000000a00 */
[----:B0-----:R-:W2:Y:S02]  /*0d80*/  LDG.E.64 R4, desc[UR36][R4.64] ;  /* 0x0000002404047981 */ /* 0x001ea4000c1e1b00 */
[----:B--2---:R-:W-:-:S04]  /*0d90*/  ISETP.NE.U32.AND P0, PT, R4, RZ, PT ;  /* 0x000000ff0400720c */ /* 0x004fc80003f05070 */
[----:B------:R-:W-:-:S13]  /*0da0*/  ISETP.NE.AND.EX P0, PT, R5, RZ, PT, P0 ;  /* 0x000000ff0500720c */ /* 0x000fda0003f05300 */
[----:B------:R-:W-:Y:S05]  /*0db0*/  @!P0 BRA `(.L_x_10) ;  /* 0x0000000000088947 */ /* 0x000fea0003800000 */
[----:B-1----:R0:W5:Y:S01]  /*0dc0*/  LD.E R155, desc[UR36][R4.64] ;  /* 0x00000024049b7980 */ /* 0x002162000c101900 */
[----:B------:R-:W-:Y:S05]  /*0dd0*/  BRA `(.L_x_11) ;  /* 0x0000000000247947 */ /* 0x000fea0003800000 */
.L_x_10:
[----:B------:R-:W-:Y:S02]  /*0de0*/  ULDC.64 UR4, c[0x0][0x590] ;  /* 0x0001640000047ab9 */ /* 0x000fe40000000a00 */
[----:B------:R-:W-:-:S04]  /*0df0*/  ISETP.NE.U32.AND P0, PT, RZ, UR4, PT ;  /* 0x00000004ff007c0c */ /* 0x000fc8000bf05070 */
[----:B------:R-:W-:-:S13]  /*0e00*/  ISETP.NE.AND.EX P0, PT, RZ, UR5, PT, P0 ;  /* 0x00000005ff007c0c */ /* 0x000fda000bf05300 */
[----:B------:R-:W-:Y:S05]  /*0e10*/  @!P0 BRA `(.L_x_12) ;  /* 0x00000000000c8947 */ /* 0x000fea0003800000 */
[----:B0-----:R-:W1:Y:S02]  /*0e20*/  LDC.64 R4, c[0x0][0x590] ;  /* 0x00016400ff047b82 */ /* 0x001e640000000a00 */
[----:B-1----:R1:W5:Y:S01]  /*0e30*/  LDG.E R155, desc[UR36][R4.64] ;  /* 0x00000024049b7981 */ /* 0x002362000c1e1900 */
[----:B------:R-:W-:Y:S05]  /*0e40*/  BRA `(.L_x_11) ;  /* 0x0000000000087947 */ /* 0x000fea0003800000 */
.L_x_12:
[----:B------:R-:W-:Y:S02]  /*0e50*/  ULDC UR4, c[0x0][0x584] ;  /* 0x0001610000047ab9 */ /* 0x000fe40000000800 */
[----:B-1----:R-:W-:-:S07]  /*0e60*/  IMAD.U32 R155, RZ, RZ, UR4 ;  /* 0x00000004ff9b7e24 */ /* 0x002fce000f8e00ff */
.L_x_11:
[----:B------:R-:W-:-:S13]  /*0e70*/  LOP3.LUT P0, RZ, R0, 0xff, RZ, 0xc0, !PT ;  /* 0x000000ff00ff7812 */ /* 0x000fda000780c0ff */
[----:B------:R-:W-:Y:S05]  /*0e80*/  @!P0 EXIT ;  /* 0x000000000000894d */ /* 0x000fea0003800000 */
[----:B------:R-:W-:Y:S01]  /*0e90*/  ULDC UR4, c[0x0][0x28c] ;  /* 0x0000a30000047ab9 */ /* 0x000fe20000000800 */
[----:B------:R-:W-:Y:S01]  /*0ea0*/  LOP3.LUT R158, R19, 0x1, RZ, 0xfc, !PT ;  /* 0x00000001139e7812 */ /* 0x000fe200078efcff */
[----:B------:R-:W-:Y:S01]  /*0eb0*/  UIADD3 UR4, UR4, 0x3f, URZ ;  /* 0x0000003f04047890 */ /* 0x000fe2000fffe03f */
[----:B------:R-:W-:Y:S01]  /*0ec0*/  UMOV UR38, URZ ;  /* 0x0000003f00267c82 */ /* 0x000fe20008000000 */
[----:B------:R-:W-:Y:S02]  /*0ed0*/  UMOV UR39, URZ ;  /* 0x0000003f00277c82 */ /* 0x000fe40008000000 */
[----:B------:R-:W-:-:S04]  /*0ee0*/  USHF.R.S32.HI UR5, URZ, 0x1f, UR4 ;  /* 0x0000001f3f057899 */ /* 0x000fc80008011404 */
[----:B------:R-:W-:-:S04]  /*0ef0*/  ULEA.HI UR5, UR5, UR4, URZ, 0x6 ;  /* 0x0000000405057291 */ /* 0x000fc8000f8f303f */
[----:B------:R-:W-:-:S12]  /*0f00*/  USHF.R.S32.HI UR40, URZ, 0x6, UR5 ;  /* 0x000000063f287899 */ /* 0x000fd80008011405 */
.L_x_286:
[----:B------:R-:W-:Y:S01]  /*0f10*/  LOP3.LUT R0, R18, 0x80, RZ, 0xc0, !PT ;  /* 0x0000008012007812 */ /* 0x000fe200078ec0ff */
[----:B--2---:R-:W2:Y:S01]  /*0f20*/  S2UR UR7, SR_CgaCtaId ;  /* 0x00000000000779c3 */ /* 0x004ea20000008800 */
[----:B------:R-:W-:Y:S02]  /*0f30*/  UMOV UR6, 0x400 ;  /* 0x0000040000067882 */ /* 0x000fe40000000000 */
[----:B------:R-:W-:-:S06]  /*0f40*/  SHF.R.U32.HI R0, RZ, 0x7, R0 ;  /* 0x00000007ff007819 */ /* 0x000fcc0000011600 */
[----:B---3--:R-:W3:Y:S01]  /*0f50*/  SHFL.IDX PT, R0, R0, RZ, 0x1f ;  /* 0x00001fff00007589 */ /* 0x008ee200000e0000 */
[----:B--2---:R-:W-:Y:S01]  /*0f60*/  ULEA UR42, UR7, UR6, 0x18 ;  /* 0x00000006072a7291 */ /* 0x004fe2000f8ec03f */
[----:B---3--:R-:W-:-:S13]  /*0f70*/  R2UR UR4, R0 ;  /* 0x00000000000472ca */ /* 0x008fda00000e0000 */
[----:B------:R-:W-:-:S04]  /*0f80*/  ULEA.HI UR5, UR4, UR4, URZ, 0x1 ;  /* 0x0000000404057291 */ /* 0x000fc8000f8f083f */
[----:B------:R-:W-:-:S04]  /*0f90*/  ULOP3.LUT UR5, UR5, 0x7fffe, URZ, 0xc0, !UPT ;  /* 0x0007fffe05057892 */ /* 0x000fc8000f8ec03f */
[----:B------:R-:W-:-:S03]  /*0fa0*/  UIADD3 UR5, UR4, -UR5, URZ ;  /* 0x8000000504057290 */ /* 0x000fc6000fffe03f */
[----:B------:R-:W-:Y:S01]  /*0fb0*/  ULDC UR4, c[0x0][0x28c] ;  /* 0x0000a30000047ab9 */ /* 0x000fe20000000800 */
[----:B------:R-:W-:Y:S01]  /*0fc0*/  ULEA UR5, UR5, UR42, 0xd ;  /* 0x0000002a05057291 */ /* 0x000fe2000f8e683f */
[----:B------:R-:W-:-:S03]  /*0fd0*/  ISETP.LT.AND P0, PT, RZ, UR4, PT ;  /* 0x00000004ff007c0c */ /* 0x000fc6000bf01270 */
[----:B------:R-:W-:-:S04]  /*0fe0*/  UIADD3 UR5, UR5, 0x100, URZ ;  /* 0x0000010005057890 */ /* 0x000fc8000fffe03f */
[----:B------:R-:W-:-:S04]  /*0ff0*/  USHF.R.U32.HI UR5, URZ, 0x4, UR5 ;  /* 0x000000043f057899 */ /* 0x000fc80008011605 */
[----:B------:R-:W-:Y:S02]  /*1000*/  ULOP3.LUT UR41, UR5, 0x3fff, URZ, 0xc0, !UPT ;  /* 0x00003fff05297892 */ /* 0x000fe4000f8ec03f */
[----:B-1----:R-:W-:Y:S10]  /*1010*/  @P0 BRA `(.L_x_13) ;  /* 0x0000000000400947 */ /* 0x002ff40003800000 */
[----:B------:R-:W-:Y:S01]  /*1020*/  MOV R0, 0x0 ;  /* 0x0000000000007802 */ /* 0x000fe20000000f00 */
[----:B------:R-:W-:Y:S01]  /*1030*/  ULDC.64 UR4, c[0x4][0x68] ;  /* 0x01001a0000047ab9 */ /* 0x000fe20000000a00 */
[----:B------:R-:W-:Y:S01]  /*1040*/  ULDC.64 UR6, c[0x4][0x8] ;  /* 0x0100020000067ab9 */ /* 0x000fe20000000a00 */
[----:B01----:R-:W-:Y:S01]  /*1050*/  IMAD.U32 R4, RZ, RZ, UR4 ;  /* 0x00000004ff047e24 */ /* 0x003fe2000f8e00ff */
[----:B------:R0:W1:Y:S01]  /*1060*/  LDC.64 R14, c[0x4][R0] ;  /* 0x01000000000e7b82 */ /* 0x0000620000000a00 */
[----:B------:R-:W-:Y:S01]  /*1070*/  IMAD.U32 R5, RZ, RZ, UR5 ;  /* 0x00000005ff057e24 */ /* 0x000fe2000f8e00ff */
[----:B------:R-:W-:Y:S01]  /*1080*/  ULDC.64 UR4, c[0x4][0x70] ;  /* 0x01001c0000047ab9 */ /* 0x000fe20000000a00 */
[----:B------:R-:W-:Y:S02]  /*1090*/  IMAD.U32 R10, RZ, RZ, UR6 ;  /* 0x00000006ff0a7e24 */ /* 0x000fe4000f8e00ff */
[----:B------:R-:W-:Y:S02]  /*10a0*/  IMAD.U32 R6, RZ, RZ, UR4 ;  /* 0x00000004ff067e24 */ /* 0x000fe4000f8e00ff */
[----:B------:R-:W-:-:S02]  /*10b0*/  IMAD.U32 R7, RZ, RZ, UR5 ;  /* 0x00000005ff077e24 */ /* 0x000fc4000f8e00ff */
[----:B------:R-:W-:Y:S02]  /*10c0*/  IMAD.U32 R11, RZ, RZ, UR7 ;  /* 0x00000007ff0b7e24 */ /* 0x000fe4000f8e00ff */
[----:B------:R-:W-:Y:S02]  /*10d0*/  IMAD.MOV.U32 R8, RZ, RZ, 0x1e1 ;  /* 0x000001e1ff087424 */ /* 0x000fe400078e00ff */
[----:B------:R-:W-:Y:S02]  /*10e0*/  IMAD.MOV.U32 R12, RZ, RZ, 0x1 ;  /* 0x00000001ff0c7424 */ /* 0x000fe400078e00ff */
[----:B0-----:R-:W-:-:S07]  /*10f0*/  IMAD.MOV.U32 R13, RZ, RZ, RZ ;  /* 0x000000ffff0d7224 */ /* 0x001fce00078e00ff */
[----:B------:R-:W-:-:S07]  /*1100*/  LEPC R20, `(.L_x_13) ;  /* 0x000000001014794e */ /* 0x000fce0000000000 */
[----:B-1---5:R-:W-:Y:S05]  /*1110*/  CALL.ABS.NOINC R14 ;  /* 0x000000000e007343 */ /* 0x022fea0003c00000 */
.L_x_13:
[----:B------:R-:W-:-:S13]  /*1120*/  ISETP.NE.AND P0, PT, R158, 0x3, PT ;  /* 0x000000039e00780c */ /* 0x000fda0003f05270 */
[----:B------:R-:W-:Y:S05]  /*1130*/  @!P0 BRA `(.L_x_14) ;  /* 0x0000000000048947 */ /* 0x000fea0003800000 */
[----:B------:R-:W-:Y:S01]  /*1140*/  BPT.TRAP 0x1 ;  /* 0x000000040000795c */ /* 0x000fe20000300000 */
.L_x_14:
[----:B------:R-:W-:Y:S02]  /*1150*/  IMAD.U32 R3, RZ, RZ, UR39 ;  /* 0x00000027ff037e24 */ /* 0x000fe4000f8e00ff */
[----:B------:R-:W-:-:S03]  /*1160*/  IMAD.U32 R0, RZ, RZ, UR38 ;  /* 0x00000026ff007e24 */ /* 0x000fc6000f8e00ff */
[----:B------:R-:W-:Y:S02]  /*1170*/  LEA R3, R3, UR42, 0x3 ;  /* 0x0000002a03037c11 */ /* 0x000fe4000f8e18ff */
[----:B------:R-:W-:-:S04]  /*1180*/  SHF.L.U32 R0, R0, 0x1f, RZ ;  /* 0x0000001f00007819 */ /* 0x000fc800000006ff */
[----:B------:R2:W3:Y:S01]  /*1190*/  SYNCS.PHASECHK.TRANS64.TRYWAIT P1, [R3+URZ], R0 ;  /* 0x00000000030075a7 */ /* 0x0004e2000802017f */
[----:B------:R-:W-:Y:S05]  /*11a0*/  @!P0 BRA `(.L_x_15) ;  /* 0x0000000000048947 */ /* 0x000fea0003800000 */
[----:B------:R-:W-:Y:S01]  /*11b0*/  BPT.TRAP 0x1 ;  /* 0x000000040000795c */ /* 0x000fe20000300000 */
.L_x_15:
[----:B---3--:R-:W-:Y:S05]  /*11c0*/  @P1 BRA `(.L_x_16) ;  /* 0x0000000000081947 */ /* 0x008fea0003800000 */
[----:B------:R-:W3:Y:S02]  /*11d0*/  SYNCS.PHASECHK.TRANS64.TRYWAIT P1, [R3+URZ], R0 ;  /* 0x00000000030075a7 */ /* 0x000ee4000802017f */
[----:B---3--:R-:W-:Y:S05]  /*11e0*/  @!P1 BRA `(.L_x_17) ;  /* 0x000000a000c49947 */ /* 0x008fea0003800000 */
.L_x_16:
[----:B------:R-:W-:-:S04]  /*11f0*/  UISETP.LT.AND UP0, UPT, UR40, 0x1, UPT ;  /* 0x000000012800788c */ /* 0x000fc8000bf01270 */
[----:B------:R-:W-:-:S04]  /*1200*/  USEL UR4, UR40, 0x1, UP0 ;  /* 0x0000000128047887 */ /* 0x000fc80008000000 */
[----:B------:R-:W-:-:S06]  /*1210*/  UIADD3 UR4, UR40, -UR4, URZ ;  /* 0x8000000428047290 */ /* 0x000fcc000fffe03f */
[----:B--23--:R-:W-:Y:S01]  /*1220*/  IMAD.U32 R0, RZ, RZ, UR4 ;  /* 0x00000004ff007e24 */ /* 0x00cfe2000f8e00ff */
[----:B------:R-:W-:Y:S05]  /*1230*/  WARPSYNC.ALL ;  /* 0x0000000000007948 */ /* 0x000fea0003800000 */
[----:B------:R-:W-:Y:S01]  /*1240*/  ISETP.GE.AND P1, PT, R0, 0x1, PT ;  /* 0x000000010000780c */ /* 0x000fe20003f26270 */
[----:B------:R-:W-:Y:S01]  /*1250*/  UIADD3 UR4, UR42, 0xc100, URZ ;  /* 0x0000c1002a047890 */ /* 0x000fe2000fffe03f */
[----:B------:R-:W-:Y:S01]  /*1260*/  WARPGROUP.ARRIVE ;  /* 0x00000000000079c5 */ /* 0x000fe20000000000 */
[----:B------:R-:W-:Y:S01]  /*1270*/  UMOV UR9, 0x40000040 ;  /* 0x4000004000097882 */ /* 0x000fe20000000000 */
[----:B------:R-:W-:Y:S01]  /*1280*/  UMOV UR11, 0x40000040 ;  /* 0x40000040000b7882 */ /* 0x000fe20000000000 */
[----:B------:R-:W-:-:S04]  /*1290*/  USHF.R.U32.HI UR4, URZ, 0x4, UR4 ;  /* 0x000000043f047899 */ /* 0x000fc80008011604 */
[----:B------:R-:W-:Y:S02]  /*12a0*/  ULOP3.LUT UR5, UR4, 0x3fff, URZ, 0xc0, !UPT ;  /* 0x00003fff04057892 */ /* 0x000fe4000f8ec03f */
[----:B------:R-:W-:Y:S02]  /*12b0*/  ULOP3.LUT UR4, UR41, 0x10000, URZ, 0xfc, !UPT ;  /* 0x0001000029047892 */ /* 0x000fe4000f8efc3f */
[----:B------:R-:W-:Y:S02]  /*12c0*/  ULOP3.LUT UR5, UR5, 0x10000, URZ, 0xfc, !UPT ;  /* 0x0001000005057892 */ /* 0x000fe4000f8efc3f */
[----:B------:R-:W-:Y:S02]  /*12d0*/  ULEA UR6, UR39, UR4, 0xa ;  /* 0x0000000427067291 */ /* 0x000fe4000f8e503f */
[----:B------:R-:W-:-:S05]  /*12e0*/  ULEA UR7, UR39, UR5, 0xb ;  /* 0x0000000527077291 */ /* 0x000fca000f8e583f */
[----:B------:R-:W-:Y:S02]  /*12f0*/  UMOV UR8, UR6 ;  /* 0x0000000600087c82 */ /* 0x000fe40008000000 */
[----:B------:R-:W-:Y:S02]  /*1300*/  UMOV UR10, UR7 ;  /* 0x00000007000a7c82 */ /* 0x000fe40008000000 */
[----:B------:R-:W-:Y:S01]  /*1310*/  HGMMA.64x256x16.F32 R24, gdesc[UR8], RZ, !UPT, gsb0 ;  /* 0x03e00000081879f0 */ /* 0x000fe2000c0008ff */
[----:B------:R-:W-:Y:S02]  /*1320*/  UIADD3 UR8, UR6, 0x2, URZ ;  /* 0x0000000206087890 */ /* 0x000fe4000fffe03f */
[----:B------:R-:W-:Y:S01]  /*1330*/  UIADD3 UR10, UR7, 0x2, URZ ;  /* 0x00000002070a7890 */ /* 0x000fe2000fffe03f */
[----:B------:R-:W-:Y:S01]  /*1340*/  UMOV UR9, 0x40000040 ;  /* 0x4000004000097882 */ /* 0x000fe20000000000 */
[----:B------:R-:W-:Y:S01]  /*1350*/  UMOV UR11, 0x40000040 ;  /* 0x40000040000b7882 */ /* 0x000fe20000000000 */
[----:B------:R-:W-:-:S02]  /*1360*/  WARPGROUP.DEPBAR.LE gsb0, 0x0 ;  /* 0x00008000000079c5 */ /* 0x000fc40000010000 */
[----:B------:R-:W-:-:S15]  /*1370*/  WARPGROUP.ARRIVE ;  /* 0x00000000000079c5 */ /* 0x000fde0000000000 */
[----:B------:R-:W-:-:S05]  /*1380*/  NOP ;  /* 0x0000000000007918 */ /* 0x000fca0000000000 */
[----:B------:R-:W-:Y:S01]  /*1390*/  HGMMA.64x256x16.F32 R24, gdesc[UR8], R24, gsb0 ;  /* 0x03e00000081879f0 */ /* 0x000fe20008000818 */
[----:B------:R-:W-:Y:S02]  /*13a0*/  UIADD3 UR8, UR6, 0x4, URZ ;  /* 0x0000000406087890 */ /* 0x000fe4000fffe03f */
[----:B------:R-:W-:Y:S01]  /*13b0*/  UIADD3 UR10, UR7, 0x4, URZ ;  /* 0x00000004070a7890 */ /* 0x000fe2000fffe03f */
[----:B------:R-:W-:Y:S01]  /*13c0*/  UMOV UR9, 0x40000040 ;  /* 0x4000004000097882 */ /* 0x000fe20000000000 */
[----:B------:R-:W-:Y:S01]  /*13d0*/  UMOV UR11, 0x40000040 ;  /* 0x40000040000b7882 */ /* 0x000fe20000000000 */
[----:B------:R-:W-:Y:S02]  /*13e0*/  WARPGROUP.DEPBAR.LE gsb0, 0x0 ;  /* 0x00008000000079c5 */ /* 0x000fe40000010000 */
        /* <DEDUP_REMOVED lines=10> */
[----:B------:R-:W-:Y:S03]  /*1490*/  HGMMA.64x256x16.F32 R24, gdesc[UR8], R24, gsb0 ;  /* 0x03e00000081879f0 */ /* 0x000fe60008000818 */
[----:B------:R-:W-:Y:S02]  /*14a0*/  WARPGROUP.DEPBAR.LE gsb0, 0x0 ;  /* 0x00008000000079c5 */ /* 0x000fe40000010000 */
[----:B------:R-:W-:Y:S05]  /*14b0*/  @!P1 BRA `(.L_x_18) ;  /* 0x0000000400249947 */ /* 0x000fea0003800000 */
[----:B------:R-:W-:-:S04]  /*14c0*/  UIADD3 UR6, UR39, 0x1, URZ ;  /* 0x0000000127067890 */ /* 0x000fc8000fffe03f */
[----:B------:R-:W-:-:S04]  /*14d0*/  UISETP.NE.AND UP0, UPT, UR6, 0x3, UPT ;  /* 0x000000030600788c */ /* 0x000fc8000bf05270 */
[----:B------:R-:W-:Y:S02]  /*14e0*/  USEL UR7, URZ, 0x1, UP0 ;  /* 0x000000013f077887 */ /* 0x000fe40008000000 */
[----:B------:R-:W-:Y:S02]  /*14f0*/  USEL UR6, UR6, URZ, UP0 ;  /* 0x0000003f06067287 */ /* 0x000fe40008000000 */
[----:B------:R-:W-:-:S06]  /*1500*/  ULOP3.LUT UR7, UR38, UR7, URZ, 0x3c, !UPT ;  /* 0x0000000726077292 */ /* 0x000fcc000f8e3c3f */
[----:B01----:R-:W-:Y:S01]  /*1510*/  IMAD.U32 R5, RZ, RZ, UR7 ;  /* 0x00000007ff057e24 */ /* 0x003fe2000f8e00ff */
[----:B------:R-:W-:-:S06]  /*1520*/  UMOV UR7, UR39 ;  /* 0x0000002700077c82 */ /* 0x000fcc0008000000 */
.L_x_25:
[----:B01----:R-:W-:Y:S05]  /*1530*/  @!P0 BRA `(.L_x_19) ;  /* 0x0000000000048947 */ /* 0x003fea0003800000 */
[----:B------:R-:W-:Y:S01]  /*1540*/  BPT.TRAP 0x1 ;  /* 0x000000040000795c */ /* 0x000fe20000300000 */
.L_x_19:
[----:B------:R-:W0:Y:S01]  /*1550*/  S2UR UR9, SR_CgaCtaId ;  /* 0x00000000000979c3 */ /* 0x000e220000008800 */
[----:B------:R-:W-:Y:S01]  /*1560*/  UMOV UR8, 0x400 ;  /* 0x0000040000087882 */ /* 0x000fe20000000000 */
[----:B------:R-:W-:Y:S01]  /*1570*/  SHF.L.U32 R3, R5, 0x1f, RZ ;  /* 0x0000001f05037819 */ /* 0x000fe200000006ff */
[----:B0-----:R-:W-:-:S04]  /*1580*/  ULEA UR14, UR9, UR8, 0x18 ;  /* 0x00000008090e7291 */ /* 0x001fc8000f8ec03f */
[----:B------:R-:W-:-:S09]  /*1590*/  ULEA UR8, UR6, UR14, 0x3 ;  /* 0x0000000e06087291 */ /* 0x000fd2000f8e183f */
[----:B------:R0:W1:Y:S01]  /*15a0*/  SYNCS.PHASECHK.TRANS64.TRYWAIT P1, [UR8], R3 ;  /* 0x00000003ff0075a7 */ /* 0x0000620008020148 */
[----:B------:R-:W-:Y:S05]  /*15b0*/  @!P0 BRA `(.L_x_20) ;  /* 0x0000000000048947 */ /* 0x000fea0003800000 */
[----:B------:R-:W-:Y:S01]  /*15c0*/  BPT.TRAP 0x1 ;  /* 0x000000040000795c */ /* 0x000fe20000300000 */
.L_x_20:
[----:B-1----:R-:W-:Y:S05]  /*15d0*/  @P1 BRA `(.L_x_21) ;  /* 0x0000000000081947 */ /* 0x002fea0003800000 */
[----:B------:R-:W1:Y:S02]  /*15e0*/  SYNCS.PHASECHK.TRANS64.TRYWAIT P1, [UR8], R3 ;  /* 0x00000003ff0075a7 */ /* 0x000e640008020148 */
[----:B-1----:R-:W-:Y:S05]  /*15f0*/  @!P1 BRA `(.L_x_22) ;  /* 0x0000009c00d49947 */ /* 0x002fea0003800000 */
.L_x_21:
[----:B------:R-:W-:Y:S01]  /*1600*/  ULEA UR12, UR6, UR4, 0xa ;  /* 0x00000004060c7291 */ /* 0x000fe2000f8e503f */
[----:B------:R-:W-:Y:S01]  /*1610*/  WARPGROUP.ARRIVE ;  /* 0x00000000000079c5 */ /* 0x000fe20000000000 */
[----:B------:R-:W-:Y:S01]  /*1620*/  ULEA UR13, UR6, UR5, 0xb ;  /* 0x00000005060d7291 */ /* 0x000fe2000f8e583f */
[----:B------:R-:W-:Y:S01]  /*1630*/  UMOV UR9, 0x40000040 ;  /* 0x4000004000097882 */ /* 0x000fe20000000000 */
[----:B------:R-:W-:-:S03]  /*1640*/  UMOV UR11, 0x40000040 ;  /* 0x40000040000b7882 */ /* 0x000fc60000000000 */
[----:B------:R-:W-:Y:S02]  /*1650*/  UMOV UR8, UR12 ;  /* 0x0000000c00087c82 */ /* 0x000fe40008000000 */
[----:B------:R-:W-:Y:S02]  /*1660*/  UMOV UR10, UR13 ;  /* 0x0000000d000a7c82 */ /* 0x000fe40008000000 */
[----:B------:R-:W-:Y:S01]  /*1670*/  HGMMA.64x256x16.F32 R24, gdesc[UR8], R24, gsb0 ;  /* 0x03e00000081879f0 */ /* 0x000fe20008000818 */
        /* <DEDUP_REMOVED lines=26> */
[----:B------:R-:W-:Y:S01]  /*1820*/  BPT.TRAP 0x1 ;  /* 0x000000040000795c */ /* 0x000fe20000300000 */
.L_x_23:
[----:B------:R-:W-:Y:S01]  /*1830*/  ULEA UR8, UR7, UR14, 0x3 ;  /* 0x0000000e07087291 */ /* 0x000fe2000f8e183f */
[----:B------:R-:W-:-:S03]  /*1840*/  ISETP.GT.U32.AND P1, PT, R19, 0x1, PT ;  /* 0x000000011300780c */ /* 0x000fc60003f24070 */
[----:B------:R-:W-:-:S04]  /*1850*/  UIADD3 UR8, UR8, 0x18, URZ ;  /* 0x0000001808087890 */ /* 0x000fc8000fffe03f */
[----:B------:R-:W-:-:S09]  /*1860*/  UPRMT UR8, URZ, 0x654, UR8 ;  /* 0x000006543f087896 */ /* 0x000fd20008000008 */
[----:B------:R-:W-:Y:S01]  /*1870*/  SYNCS.ARRIVE.TRANS64.RED.A1T0 RZ, [UR8], RZ ;  /* 0x000000ffffff79a7 */ /* 0x000fe20008100408 */
[----:B------:R-:W-:Y:S05]  /*1880*/  @P1 BRA `(.L_x_24) ;  /* 0x0000000000041947 */ /* 0x000fea0003800000 */
[----:B------:R-:W-:Y:S01]  /*1890*/  BPT.TRAP 0x1 ;  /* 0x000000040000795c */ /* 0x000fe20000300000 */
.L_x_24:
[----:B------:R-:W-:Y:S01]  /*18a0*/  UIADD3 UR6, UR6, 0x1, URZ ;  /* 0x0000000106067890 */ /* 0x000fe2000fffe03f */
[C---:B------:R-:W-:Y:S01]  /*18b0*/  ISETP.GT.AND P1, PT, R0.reuse, 0x1, PT ;  /* 0x000000010000780c */ /* 0x040fe20003f24270 */
[----:B------:R-:W-:Y:S01]  /*18c0*/  UIADD3 UR7, UR7, 0x1, URZ ;  /* 0x0000000107077890 */ /* 0x000fe2000fffe03f */
[----:B------:R-:W-:Y:S01]  /*18d0*/  VIADD R0, R0, 0xffffffff ;  /* 0xffffffff00007836 */ /* 0x000fe20000000000 */
[----:B------:R-:W-:Y:S02]  /*18e0*/  UISETP.NE.AND UP0, UPT, UR6, 0x3, UPT ;  /* 0x000000030600788c */ /* 0x000fe4000bf05270 */
[----:B------:R-:W-:Y:S02]  /*18f0*/  UISETP.NE.AND UP1, UPT, UR7, 0x3, UPT ;  /* 0x000000030700788c */ /* 0x000fe4000bf25270 */
[----:B------:R-:W-:Y:S02]  /*1900*/  USEL UR8, URZ, 0x1, UP0 ;  /* 0x000000013f087887 */ /* 0x000fe40008000000 */
[----:B------:R-:W-:-:S02]  /*1910*/  USEL UR6, UR6, URZ, UP0 ;  /* 0x0000003f06067287 */ /* 0x000fc40008000000 */
[----:B------:R-:W-:Y:S02]  /*1920*/  USEL UR7, UR7, URZ, UP1 ;  /* 0x0000003f07077287 */ /* 0x000fe40008800000 */
[----:B------:R-:W-:Y:S01]  /*1930*/  LOP3.LUT R5, R5, UR8, RZ, 0x3c, !PT ;  /* 0x0000000805057c12 */ /* 0x000fe2000f8e3cff */
[----:B------:R-:W-:Y:S09]  /*1940*/  @P1 BRA `(.L_x_25) ;  /* 0xfffffff800f81947 */ /* 0x000ff2000383ffff */
.L_x_18:
[----:B------:R-:W2:Y:S02]  /*1950*/  LDC R0, c[0x0][0x28c] ;  /* 0x0000a300ff007b82 */ /* 0x000ea40000000800 */
[----:B--2---:R-:W-:-:S13]  /*1960*/  ISETP.GE.AND P1, PT, R0, 0x1, PT ;  /* 0x000000010000780c */ /* 0x004fda0003f26270 */
[----:B------:R-:W-:Y:S05]  /*1970*/  @!P1 BRA `(.L_x_26) ;  /* 0x0000000000489947 */ /* 0x000fea0003800000 */
[----:B------:R-:W-:Y:S05]  /*1980*/  @!P0 BRA `(.L_x_27) ;  /* 0x0000000000048947 */ /* 0x000fea0003800000 */
[----:B------:R-:W-:Y:S01]  /*1990*/  BPT.TRAP 0x1 ;  /* 0x000000040000795c */ /* 0x000fe20000300000 */
.L_x_27:
[----:B------:R-:W2:Y:S01]  /*19a0*/  S2UR UR7, SR_CgaCtaId ;  /* 0x00000000000779c3 */ /* 0x000ea20000008800 */
[----:B------:R-:W-:Y:S01]  /*19b0*/  UISETP.LT.AND UP0, UPT, UR40, 0x1, UPT ;  /* 0x000000012800788c */ /* 0x000fe2000bf01270 */
[----:B------:R-:W-:-:S03]  /*19c0*/  ISETP.GT.U32.AND P0, PT, R19, 0x1, PT ;  /* 0x000000011300780c */ /* 0x000fc60003f04070 */
[----:B------:R-:W-:-:S04]  /*19d0*/  USEL UR6, UR40, 0x1, UP0 ;  /* 0x0000000128067887 */ /* 0x000fc80008000000 */
[----:B------:R-:W-:-:S04]  /*19e0*/  UIADD3 UR6, UR39, UR40, -UR6 ;  /* 0x0000002827067290 */ /* 0x000fc8000fffe806 */
[----:B------:R-:W-:-:S04]  /*19f0*/  UIMAD.WIDE.U32 UR4, UR6, -0x55555555, URZ ;  /* 0xaaaaaaab060478a5 */ /* 0x000fc8000f8e003f */
[----:B------:R-:W-:-:S03]  /*1a00*/  USHF.R.U32.HI UR4, URZ, 0x1, UR5 ;  /* 0x000000013f047899 */ /* 0x000fc60008011605 */
[----:B------:R-:W-:Y:S01]  /*1a10*/  UMOV UR5, 0x400 ;  /* 0x0000040000057882 */ /* 0x000fe20000000000 */
[----:B------:R-:W-:Y:S02]  /*1a20*/  UIMAD UR6, UR4, -0x3, UR6 ;  /* 0xfffffffd040678a4 */ /* 0x000fe4000f8e0206 */
[----:B--2---:R-:W-:-:S04]  /*1a30*/  ULEA UR5, UR7, UR5, 0x18 ;  /* 0x0000000507057291 */ /* 0x004fc8000f8ec03f */
[----:B------:R-:W-:-:S04]  /*1a40*/  ULEA UR6, UR6, UR5, 0x3 ;  /* 0x0000000506067291 */ /* 0x000fc8000f8e183f */
[----:B------:R-:W-:-:S04]  /*1a50*/  UIADD3 UR6, UR6, 0x18, URZ ;  /* 0x0000001806067890 */ /* 0x000fc8000fffe03f */
[----:B------:R-:W-:-:S09]  /*1a60*/  UPRMT UR6, URZ, 0x654, UR6 ;  /* 0x000006543f067896 */ /* 0x000fd20008000006 */
[----:B------:R-:W-:Y:S01]  /*1a70*/  SYNCS.ARRIVE.TRANS64.RED.A1T0 RZ, [UR6], RZ ;  /* 0x000000ffffff79a7 */ /* 0x000fe20008100406 */
[----:B------:R-:W-:Y:S05]  /*1a80*/  @P0 BRA `(.L_x_26) ;  /* 0x0000000000040947 */ /* 0x000fea0003800000 */
[----:B------:R-:W-:Y:S01]  /*1a90*/  BPT.TRAP 0x1 ;  /* 0x000000040000795c */ /* 0x000fe20000300000 */
.L_x_26:
[----:B------:R-:W2:Y:S01]  /*1aa0*/  LDC R7, c[0x0][0x288] ;  /* 0x0000a200ff077b82 */ /* 0x000ea20000000800 */
[----:B01----:R-:W-:Y:S01]  /*1ab0*/  SHF.R.U32.HI R3, RZ, 0x2, R18 ;  /* 0x00000002ff037819 */ /* 0x003fe20000011612 */
[----:B------:R-:W-:Y:S01]  /*1ac0*/  UIADD3 UR39, UR40, UR39, URZ ;  /* 0x0000002728277290 */ /* 0x000fe2000fffe03f */
[C---:B------:R-:W-:Y:S01]  /*1ad0*/  LOP3.LUT R4, R18.reuse, 0x60, RZ, 0xc0, !PT ;  /* 0x0000006012047812 */ /* 0x040fe200078ec0ff */
[----:B------:R-:W-:Y:S01]  /*1ae0*/  ULDC UR7, c[0x0][0x284] ;  /* 0x0000a10000077ab9 */ /* 0x000fe20000000800 */
[----:B------:R-:W-:Y:S01]  /*1af0*/  LOP3.LUT R3, R3, 0x7, RZ, 0xc0, !PT ;  /* 0x0000000703037812 */ /* 0x000fe200078ec0ff */
[----:B------:R-:W-:Y:S01]  /*1b00*/  UISETP.GT.U32.AND UP0, UPT, UR39, 0x2, UPT ;  /* 0x000000022700788c */ /* 0x000fe2000bf04070 */
[----:B------:R-:W-:Y:S01]  /*1b10*/  SHF.R.U32.HI R10, RZ, 0x1, R4 ;  /* 0x00000001ff0a7819 */ /* 0x000fe20000011604 */
[----:B------:R-:W-:Y:S01]  /*1b20*/  IMAD.SHL.U32 R4, R18, 0x2, RZ ;  /* 0x0000000212047824 */ /* 0x000fe200078e00ff */
[----:B------:R-:W-:Y:S01]  /*1b30*/  LOP3.LUT R0, R22, 0x1, RZ, 0xc0, !PT ;  /* 0x0000000116007812 */ /* 0x000fe200078ec0ff */
[----:B------:R-:W-:Y:S01]  /*1b40*/  UISETP.LT.U32.AND UP0, UPT, UR40, 0x3, UP0 ;  /* 0x000000032800788c */ /* 0x000fe20008701070 */
[----:B------:R-:W-:Y:S01]  /*1b50*/  IADD3 R5, RZ, -R10, -R3 ;  /* 0x8000000aff057210 */ /* 0x000fe20007ffe803 */
[----:B------:R-:W-:Y:S01]  /*1b60*/  UISETP.GE.U32.AND UP1, UPT, UR40, 0x3, UPT ;  /* 0x000000032800788c */ /* 0x000fe2000bf26070 */
[----:B------:R-:W-:Y:S01]  /*1b70*/  LOP3.LUT R9, R4, 0x6, RZ, 0xc0, !PT ;  /* 0x0000000604097812 */ /* 0x000fe200078ec0ff */
[C---:B------:R-:W-:Y:S01]  /*1b80*/  IMAD.SHL.U32 R6, R0.reuse, 0x40, RZ ;  /* 0x0000004000067824 */ /* 0x040fe200078e00ff */
[----:B------:R-:W-:Y:S01]  /*1b90*/  SHF.R.S32.HI R21, RZ, 0x1f, R23 ;  /* 0x0000001fff157819 */ /* 0x000fe20000011417 */
[----:B------:R-:W-:Y:S01]  /*1ba0*/  IMAD R11, R0, -0x40, R5 ;  /* 0xffffffc0000b7824 */ /* 0x000fe200078e0205 */
[----:B------:R-:W-:Y:S01]  /*1bb0*/  LOP3.LUT R0, R18, 0x3, RZ, 0xc0, !PT ;  /* 0x0000000312007812 */ /* 0x000fe200078ec0ff */
[----:B------:R-:W-:Y:S01]  /*1bc0*/  ULDC.64 UR8, c[0x0][0x5d0] ;  /* 0x0001740000087ab9 */ /* 0x000fe20000000a00 */
[----:B------:R-:W-:Y:S01]  /*1bd0*/  PRMT R8, R9, 0x6540, R152 ;  /* 0x0000654009087816 */ /* 0x000fe20000000098 */
[----:B------:R-:W-:Y:S01]  /*1be0*/  IMAD.SHL.U32 R152, R152, 0x100, RZ ;  /* 0x0000010098987824 */ /* 0x000fe200078e00ff */
[----:B------:R-:W-:Y:S01]  /*1bf0*/  UIMAD.WIDE.U32 UR4, UR39, -0x55555555, URZ ;  /* 0xaaaaaaab270478a5 */ /* 0x000fe2000f8e003f */
[----:B------:R-:W-:Y:S01]  /*1c00*/  IMAD R4, R21, UR8, RZ ;  /* 0x0000000815047c24 */ /* 0x000fe2000f8e02ff */
[----:B------:R-:W-:Y:S01]  /*1c10*/  USEL UR6, URZ, 0x1, !UP0 ;  /* 0x000000013f067887 */ /* 0x000fe2000c000000 */
[----:B--2---:R-:W-:Y:S01]  /*1c20*/  IMAD R13, R0, -0x2, R7 ;  /* 0xfffffffe000d7824 */ /* 0x004fe200078e0207 */
[----:B------:R-:W-:Y:S01]  /*1c30*/  ISETP.GE.AND P0, PT, R152, R7, PT ;  /* 0x000000079800720c */ /* 0x000fe20003f06270 */
[C---:B------:R-:W-:Y:S01]  /*1c40*/  IMAD.SHL.U32 R0, R153.reuse, 0x80, RZ ;  /* 0x0000008099007824 */ /* 0x040fe200078e00ff */
[----:B------:R-:W-:Y:S01]  /*1c50*/  SHF.R.S32.HI R9, RZ, 0x1f, R8 ;  /* 0x0000001fff097819 */ /* 0x000fe20000011408 */
[----:B------:R-:W-:Y:S01]  /*1c60*/  USHF.R.U32.HI UR4, URZ, 0x1, UR5 ;  /* 0x000000013f047899 */ /* 0x000fe20008011605 */
[----:B------:R-:W-:Y:S01]  /*1c70*/  LOP3.LUT R3, R6, 0x40, R3, 0xe2, !PT ;  /* 0x0000004006037812 */ /* 0x000fe200078ee203 */
[----:B------:R-:W-:Y:S01]  /*1c80*/  ULOP3.LUT UR38, UR38, UR6, URZ, 0x3c, !UPT ;  /* 0x0000000626267292 */ /* 0x000fe2000f8e3c3f */
[C---:B------:R-:W-:Y:S01]  /*1c90*/  ISETP.GE.OR P0, PT, R0.reuse, UR7, P0 ;  /* 0x0000000700007c0c */ /* 0x040fe20008706670 */
[----:B------:R-:W-:Y:S01]  /*1ca0*/  IMAD.WIDE R6, R153, 0x80, RZ ;  /* 0x0000008099067825 */ /* 0x000fe200078e02ff */
[----:B------:R-:W-:Y:S01]  /*1cb0*/  UIMAD UR39, UR4, -0x3, UR39 ;  /* 0xfffffffd042778a4 */ /* 0x000fe2000f8e0227 */
[----:B------:R-:W-:Y:S01]  /*1cc0*/  IADD3 R0, -R0, UR7, R11 ;  /* 0x0000000700007c10 */ /* 0x000fe2000fffe10b */
[----:B------:R-:W-:Y:S01]  /*1cd0*/  @UP1 ULOP3.LUT UR38, UR38, 0x1, UR4, 0x78, !UPT ;  /* 0x0000000126261892 */ /* 0x000fe2000f8e7804 */
[C---:B------:R-:W-:Y:S01]  /*1ce0*/  IMAD R15, R23.reuse, UR9, R4 ;  /* 0x00000009170f7c24 */ /* 0x040fe2000f8e0204 */
[----:B------:R-:W-:Y:S01]  /*1cf0*/  LOP3.LUT R167, R6, R3, R10, 0xfe, !PT ;  /* 0x0000000306a77212 */ /* 0x000fe200078efe0a */
[----:B------:R-:W-:-:S04]  /*1d00*/  IMAD.WIDE.U32 R4, R23, UR8, R8 ;  /* 0x0000000817047c25 */ /* 0x000fc8000f8e0008 */
[----:B------:R-:W-:Y:S02]  /*1d10*/  IMAD.IADD R5, R5, 0x1, R15 ;  /* 0x0000000105057824 */ /* 0x000fe400078e020f */
[----:B------:R-:W-:Y:S02]  /*1d20*/  IMAD.IADD R3, R13, 0x1, -R152 ;  /* 0x000000010d037824 */ /* 0x000fe400078e0a98 */
[----:B------:R-:W-:Y:S01]  /*1d30*/  IMAD.MOV.U32 R153, RZ, RZ, -0x1 ;  /* 0xffffffffff997424 */ /* 0x000fe200078e00ff */
[----:B------:R-:W-:Y:S06]  /*1d40*/  @P0 BRA `(.L_x_28) ;  /* 0x0000007800dc0947 */ /* 0x000fec0003800000 */
[----:B------:R-:W0:Y:S01]  /*1d50*/  LDC.64 R10, c[0x0][0x5c8] ;  /* 0x00017200ff0a7b82 */ /* 0x000e220000000a00 */
[----:B-----5:R-:W-:Y:S01]  /*1d60*/  FSETP.NEU.AND P0, PT, R155, RZ, PT ;  /* 0x000000ff9b00720b */ /* 0x020fe20003f0d000 */
[----:B------:R-:W-:Y:S01]  /*1d70*/  BSSY B0, `(.L_x_28) ;  /* 0x00007b4000007945 */ /* 0x000fe20003800000 */
[----:B------:R-:W-:-:S04]  /*1d80*/  ISETP.GT.AND P2, PT, R3, RZ, PT ;  /* 0x000000ff0300720c */ /* 0x000fc80003f44270 */
[----:B------:R-:W-:Y:S01]  /*1d90*/  ISETP.GT.AND P1, PT, R0, RZ, P2 ;  /* 0x000000ff0000720c */ /* 0x000fe20001724270 */
[-C--:B0-----:R-:W-:Y:S02]  /*1da0*/  IMAD R12, R7, R10.reuse, RZ ;  /* 0x0000000a070c7224 */ /* 0x081fe400078e02ff */
[----:B------:R-:W-:-:S04]  /*1db0*/  IMAD.WIDE.U32 R160, R167, R10, R4 ;  /* 0x0000000aa7a07225 */ /* 0x000fc800078e0004 */
[----:B------:R-:W-:-:S04]  /*1dc0*/  IMAD R5, R167, R11, R12 ;  /* 0x0000000ba7057224 */ /* 0x000fc800078e020c */
[----:B------:R-:W-:Y:S01]  /*1dd0*/  IMAD.IADD R169, R161, 0x1, R5 ;  /* 0x00000001a1a97824 */ /* 0x000fe200078e0205 */
[----:B------:R-:W-:Y:S06]  /*1de0*/  @!P0 BRA `(.L_x_29) ;  /* 0x0000005400988947 */ /* 0x000fec0003800000 */
[----:B------:R-:W0:Y:S01]  /*1df0*/  LDC.64 R14, c[0x0][0x5b8] ;  /* 0x00016e00ff0e7b82 */ /* 0x000e220000000a00 */
[----:B------:R-:W-:-:S07]  /*1e00*/  ULDC.64 UR4, c[0x0][0x5c0] ;  /* 0x0001700000047ab9 */ /* 0x000fce0000000a00 */
[----:B------:R-:W1:Y:S08]  /*1e10*/  LDC.64 R164, c[0x0][0x5b0] ;  /* 0x00016c00ffa47b82 */ /* 0x000e700000000a00 */
[----:B------:R-:W2:Y:S01]  /*1e20*/  LDC.64 R12, c[0x0][0x5a8] ;  /* 0x00016a00ff0c7b82 */ /* 0x000ea20000000a00 */
[-C--:B0-----:R-:W-:Y:S02]  /*1e30*/  IMAD R4, R21, R14.reuse, RZ ;  /* 0x0000000e15047224 */ /* 0x081fe400078e02ff */
[----:B------:R-:W-:-:S04]  /*1e40*/  IMAD.WIDE.U32 R162, R23, R14, R8 ;  /* 0x0000000e17a27225 */ /* 0x000fc800078e0008 */
[----:B------:R-:W-:Y:S02]  /*1e50*/  IMAD R159, R23, R15, R4 ;  /* 0x0000000f179f7224 */ /* 0x000fe400078e0204 */
[-C--:B-1----:R-:W-:Y:S02]  /*1e60*/  IMAD R6, R7, R164.reuse, RZ ;  /* 0x000000a407067224 */ /* 0x082fe400078e02ff */
[----:B------:R-:W-:Y:S02]  /*1e70*/  IMAD.IADD R21, R163, 0x1, R159 ;  /* 0x00000001a3157824 */ /* 0x000fe400078e029f */
[----:B------:R-:W-:Y:S02]  /*1e80*/  IMAD.MOV.U32 R20, RZ, RZ, R162 ;  /* 0x000000ffff147224 */ /* 0x000fe400078e00a2 */
[C---:B------:R-:W-:Y:S02]  /*1e90*/  IMAD R161, R167.reuse, R165, R6 ;  /* 0x000000a5a7a17224 */ /* 0x040fe400078e0206 */
[----:B------:R-:W-:-:S04]  /*1ea0*/  IMAD.WIDE.U32 R4, R167, R164, R20 ;  /* 0x000000a4a7047225 */ /* 0x000fc800078e0014 */
[----:B------:R-:W-:Y:S01]  /*1eb0*/  IMAD.IADD R5, R5, 0x1, R161 ;  /* 0x0000000105057824 */ /* 0x000fe200078e02a1 */
[----:B--2---:R-:W-:-:S04]  /*1ec0*/  LEA R6, P0, R4, R12, 0x1 ;  /* 0x0000000c04067211 */ /* 0x004fc800078008ff */
[----:B------:R-:W-:-:S05]  /*1ed0*/  LEA.HI.X R7, R4, R13, R5, 0x1, P0 ;  /* 0x0000000d04077211 */ /* 0x000fca00000f0c05 */
[----:B------:R0:W2:Y:S01]  /*1ee0*/  @P1 LDG.E.LTC128B.U16 R15, desc[UR36][R6.64] ;  /* 0x00000024060f1981 */ /* 0x0000a2000c1e1520 */
[----:B------:R-:W-:Y:S01]  /*1ef0*/  IMAD.WIDE.U32 R156, R167, R164, R8 ;  /* 0x000000a4a79c7225 */ /* 0x000fe200078e0008 */
[----:B------:R-:W-:Y:S03]  /*1f00*/  BSSY B1, `(.L_x_30) ;  /* 0x0000013000017945 */ /* 0x000fe60003800000 */
[----:B------:R-:W-:Y:S02]  /*1f10*/  IMAD.IADD R157, R161, 0x1, R157 ;  /* 0x00000001a19d7824 */ /* 0x000fe400078e029d */
[----:B------:R-:W-:-:S04]  /*1f20*/  IMAD.WIDE.U32 R156, R23, R14, R156 ;  /* 0x0000000e179c7225 */ /* 0x000fc800078e009c */
[----:B0-----:R-:W-:Y:S01]  /*1f30*/  IMAD.IADD R7, R159, 0x1, R157 ;  /* 0x000000019f077824 */ /* 0x001fe200078e029d */
[----:B------:R-:W-:Y:S02]  /*1f40*/  LEA R6, P4, R156, R12, 0x1 ;  /* 0x0000000c9c067211 */ /* 0x000fe400078808ff */
[----:B------:R-:W-:Y:S02]  /*1f50*/  SHF.L.U64.HI R157, R164, 0x3, R165 ;  /* 0x00000003a49d7819 */ /* 0x000fe400000102a5 */
[----:B------:R-:W-:Y:S01]  /*1f60*/  LEA.HI.X R7, R156, R13, R7, 0x1, P4 ;  /* 0x0000000d9c077211 */ /* 0x000fe200020f0c07 */
[----:B------:R-:W-:Y:S02]  /*1f70*/  IMAD.SHL.U32 R156, R164, 0x8, RZ ;  /* 0x00000008a49c7824 */ /* 0x000fe400078e00ff */
[----:B--2---:R-:W-:-:S05]  /*1f80*/  HADD2.F32 R4, -RZ, R15.H0_H0 ;  /* 0x2000000fff047230 */ /* 0x004fca0000004100 */
[----:B------:R-:W-:Y:S01]  /*1f90*/  FMUL R5, R4, R155 ;  /* 0x0000009b04057220 */ /* 0x000fe20000400000 */
[----:B------:R-:W-:-:S03]  /*1fa0*/  LEA R4, P0, R160, UR4, 0x1 ;  /* 0x00000004a0047c11 */ /* 0x000fc6000f8008ff */
[----:B------:R-:W-:Y:S01]  /*1fb0*/  FFMA R24, R24, R154, R5 ;  /* 0x0000009a18187223 */ /* 0x000fe20000000005 */
[----:B------:R-:W-:Y:S02]  /*1fc0*/  LEA.HI.X R5, R160, UR5, R169, 0x1, P0 ;  /* 0x00000005a0057c11 */ /* 0x000fe400080f0ca9 */
[----:B------:R-:W-:Y:S02]  /*1fd0*/  ISETP.GT.AND P0, PT, R3, 0x1, PT ;  /* 0x000000010300780c */ /* 0x000fe40003f04270 */
[----:B------:R-:W-:Y:S02]  /*1fe0*/  F2FP.F16.F32.PACK_AB R24, RZ, R24 ;  /* 0x00000018ff18723e */ /* 0x000fe400000000ff */
[----:B------:R-:W-:-:S03]  /*1ff0*/  ISETP.GT.AND P3, PT, R0, RZ, P0 ;  /* 0x000000ff0000720c */ /* 0x000fc60000764270 */
[----:B------:R0:W-:Y:S10]  /*2000*/  @P1 STG.E.U16 desc[UR36][R4.64], R24 ;  /* 0x0000001804001986 */ /* 0x0001f4000c101524 */
[----:B------:R-:W-:Y:S05]  /*2010*/  @!P3 BRA `(.L_x_31) ;  /* 0x000000000004b947 */ /* 0x000fea0003800000 */
[----:B------:R1:W5:Y:S02]  /*2020*/  LDG.E.LTC128B.U16 R15, desc[UR36][R6.64+0x2] ;  /* 0x00000224060f7981 */ /* 0x000364000c1e1520 */
.L_x_31:
[----:B------:R-:W-:Y:S05]  /*2030*/  BSYNC B1 ;  /* 0x0000000000017941 */ /* 0x000fea0003800000 */
.L_x_30:
[----:B-----5:R-:W-:Y:S01]  /*2040*/  HADD2.F32 R20, -RZ, R15.H0_H0 ;  /* 0x2000000fff147230 */ /* 0x020fe20000004100 */
[----:B------:R-:W-:Y:S01]  /*2050*/  ISETP.GT.AND P2, PT, R0, 0x8, P2 ;  /* 0x000000080000780c */ /* 0x000fe20001744270 */
[----:B------:R-:W-:Y:S01]  /*2060*/  IMAD.WIDE.U32 R156, R167, R164, R156 ;  /* 0x000000a4a79c7225 */ /* 0x000fe200078e009c */
[----:B------:R-:W-:-:S03]  /*2070*/  PRMT R152, R15, 0x7610, R152 ;  /* 0x000076100f987816 */ /* 0x000fc60000000098 */
[----:B------:R-:W-:Y:S01]  /*2080*/  FMUL R20, R20, R155 ;  /* 0x0000009b14147220 */ /* 0x000fe20000400000 */
[----:B------:R-:W-:Y:S01]  /*2090*/  IMAD.IADD R161, R161, 0x1, R157 ;  /* 0x00000001a1a17824 */ /* 0x000fe200078e029d */
[----:B------:R-:W-:Y:S02]  /*20a0*/  IADD3 R162, P1, R162, R156, RZ ;  /* 0x0000009ca2a27210 */ /* 0x000fe40007f3e0ff */
[----:B------:R-:W-:-:S03]  /*20b0*/  FFMA R25, R25, R154, R20 ;  /* 0x0000009a19197223 */ /* 0x000fc60000000014 */
[----:B------:R-:W-:Y:S01]  /*20c0*/  IMAD.X R21, R161, 0x1, R21, P1 ;  /* 0x00000001a1157824 */ /* 0x000fe200008e0615 */
[C---:B------:R-:W-:Y:S02]  /*20d0*/  LEA R20, P1, R162.reuse, R12, 0x1 ;  /* 0x0000000ca2147211 */ /* 0x040fe400078208ff */
[----:B------:R-:W-:Y:S02]  /*20e0*/  F2FP.F16.F32.PACK_AB R25, RZ, R25 ;  /* 0x00000019ff19723e */ /* 0x000fe400000000ff */
[----:B------:R-:W-:Y:S02]  /*20f0*/  LEA.HI.X R21, R162, R13, R21, 0x1, P1 ;  /* 0x0000000da2157211 */ /* 0x000fe400008f0c15 */
[----:B------:R-:W-:-:S05]  /*2100*/  PRMT R157, R25, 0x7610, R157 ;  /* 0x00007610199d7816 */ /* 0x000fca000000009d */
[----:B------:R2:W-:Y:S04]  /*2110*/  @P3 STG.E.U16 desc[UR36][R4.64+0x2], R157 ;  /* 0x0000029d04003986 */ /* 0x0005e8000c101524 */
[----:B------:R-:W0:Y:S01]  /*2120*/  @P2 LDG.E.LTC128B.U16 R152, desc[UR36][R20.64] ;  /* 0x0000002414982981 */ /* 0x000e22000c1e1520 */
[----:B------:R-:W-:Y:S01]  /*2130*/  IADD3 R8, P1, R8, R156, RZ ;  /* 0x0000009c08087210 */ /* 0x000fe20007f3e0ff */
[----:B------:R-:W-:Y:S01]  /*2140*/  BSSY B1, `(.L_x_32) ;  /* 0x0000011000017945 */ /* 0x000fe20003800000 */
[----:B------:R-:W-:Y:S02]  /*2150*/  SHF.L.U64.HI R11, R10, 0x4, R11 ;  /* 0x000000040a0b7819 */ /* 0x000fe4000001020b */
[----:B------:R-:W-:Y:S01]  /*2160*/  ISETP.GT.AND P0, PT, R0, 0x8, P0 ;  /* 0x000000080000780c */ /* 0x000fe20000704270 */
[----:B------:R-:W-:Y:S01]  /*2170*/  IMAD.X R9, R9, 0x1, R161, P1 ;  /* 0x0000000109097824 */ /* 0x000fe200008e06a1 */
[----:B------:R-:W-:Y:S01]  /*2180*/  LEA R10, P1, R10, R4, 0x4 ;  /* 0x000000040a0a7211 */ /* 0x000fe200078220ff */
[----:B------:R-:W-:-:S04]  /*2190*/  IMAD.WIDE.U32 R14, R23, R14, R8 ;  /* 0x0000000e170e7225 */ /* 0x000fc800078e0008 */
[----:B------:R-:W-:Y:S01]  /*21a0*/  IMAD.X R11, R11, 0x1, R5, P1 ;  /* 0x000000010b0b7824 */ /* 0x000fe200008e0605 */
[----:B------:R-:W-:Y:S01]  /*21b0*/  LEA R8, P3, R14, R12, 0x1 ;  /* 0x0000000c0e087211 */ /* 0x000fe200078608ff */
[----:B------:R-:W-:-:S05]  /*21c0*/  IMAD.IADD R9, R159, 0x1, R15 ;  /* 0x000000019f097824 */ /* 0x000fca00078e020f */
[----:B------:R-:W-:Y:S01]  /*21d0*/  LEA.HI.X R9, R14, R13, R9, 0x1, P3 ;  /* 0x0000000d0e097211 */ /* 0x000fe200018f0c09 */
[----:B0-----:R-:W-:-:S05]  /*21e0*/  HADD2.F32 R24, -RZ, R152.H0_H0 ;  /* 0x20000098ff187230 */ /* 0x001fca0000004100 */
[----:B------:R-:W-:-:S04]  /*21f0*/  FMUL R25, R24, R155 ;  /* 0x0000009b18197220 */ /* 0x000fc80000400000 */
[----:B------:R-:W-:-:S05]  /*2200*/  FFMA R25, R26, R154, R25 ;  /* 0x0000009a1a197223 */ /* 0x000fca0000000019 */
[----:B------:R-:W-:-:S05]  /*2210*/  F2FP.F16.F32.PACK_AB R25, RZ, R25 ;  /* 0x00000019ff19723e */ /* 0x000fca00000000ff */
[----:B------:R2:W-:Y:S01]  /*2220*/  @P2 STG.E.U16 desc[UR36][R10.64], R25 ;  /* 0x000000190a002986 */ /* 0x0005e2000c101524 */
[----:B------:R-:W-:Y:S05]  /*2230*/  @!P0 BRA `(.L_x_33) ;  /* 0x0000000000048947 */ /* 0x000fea0003800000 */
[----:B------:R0:W5:Y:S02]  /*2240*/  LDG.E.LTC128B.U16 R152, desc[UR36][R8.64+0x2] ;  /* 0x0000022408987981 */ /* 0x000164000c1e1520 */
.L_x_33:
[----:B------:R-:W-:Y:S05]  /*2250*/  BSYNC B1 ;  /* 0x0000000000017941 */ /* 0x000fea0003800000 */
.L_x_32:
[----:B-----5:R-:W-:Y:S01]  /*2260*/  HADD2.F32 R12, -RZ, R152.H0_H0 ;  /* 0x20000098ff0c7230 */ /* 0x020fe20000004100 */
[----:B------:R-:W-:Y:S01]  /*2270*/  ISETP.GT.AND P1, PT, R3, 0x8, PT ;  /* 0x000000080300780c */ /* 0x000fe20003f24270 */
[----:B------:R-:W-:Y:S03]  /*2280*/  BSSY B1, `(.L_x_34) ;  /* 0x0000008000017945 */ /* 0x000fe60003800000 */
[----:B------:R-:W-:Y:S01]  /*2290*/  FMUL R12, R12, R155 ;  /* 0x0000009b0c0c7220 */ /* 0x000fe20000400000 */
[----:B------:R-:W-:-:S03]  /*22a0*/  ISETP.GT.AND P2, PT, R0, RZ, P1 ;  /* 0x000000ff0000720c */ /* 0x000fc60000f44270 */
[----:B------:R-:W-:-:S05]  /*22b0*/  FFMA R12, R27, R154, R12 ;  /* 0x0000009a1b0c7223 */ /* 0x000fca000000000c */
[----:B------:R-:W-:-:S05]  /*22c0*/  F2FP.F16.F32.PACK_AB R12, RZ, R12 ;  /* 0x0000000cff0c723e */ /* 0x000fca00000000ff */
[----:B------:R3:W-:Y:S01]  /*22d0*/  @P0 STG.E.U16 desc[UR36][R10.64+0x2], R12 ;  /* 0x0000020c0a000986 */ /* 0x0007e2000c101524 */
[----:B------:R-:W-:Y:S05]  /*22e0*/  @!P2 BRA `(.L_x_35) ;  /* 0x000000000004a947 */ /* 0x000fea0003800000 */
[----:B------:R4:W5:Y:S02]  /*22f0*/  LDG.E.LTC128B.U16 R152, desc[UR36][R6.64+0x10] ;  /* 0x0000102406987981 */ /* 0x000964000c1e1520 */
.L_x_35:
[----:B------:R-:W-:Y:S05]  /*2300*/  BSYNC B1 ;  /* 0x0000000000017941 */ /* 0x000fea0003800000 */
.L_x_34:
[----:B---3-5:R-:W-:Y:S01]  /*2310*/  HADD2.F32 R12, -RZ, R152.H0_H0 ;  /* 0x20000098ff0c7230 */ /* 0x028fe20000004100 */
        /* <DEDUP_REMOVED lines=9> */
.L_x_37:
[----:B------:R-:W-:Y:S05]  /*23b0*/  BSYNC B1 ;  /* 0x0000000000017941 */ /* 0x000fea0003800000 */
.L_x_36:
[----:B-----5:R-:W-:Y:S01]  /*23c0*/  HADD2.F32 R12, -RZ, R152.H0_H0 ;  /* 0x20000098ff0c7230 */ /* 0x020fe20000004100 */
[----:B------:R-:W-:Y:S01]  /*23d0*/  ISETP.GT.AND P1, PT, R0, 0x8, P1 ;  /* 0x000000080000780c */ /* 0x000fe20000f24270 */
[----:B------:R-:W-:Y:S03]  /*23e0*/  BSSY B1, `(.L_x_38) ;  /* 0x0000007000017945 */ /* 0x000fe60003800000 */
[----:B------:R-:W-:-:S04]  /*23f0*/  FMUL R12, R12, R155 ;  /* 0x0000009b0c0c7220 */ /* 0x000fc80000400000 */
[----:B------:R-:W-:-:S05]  /*2400*/  FFMA R12, R29, R154, R12 ;  /* 0x0000009a1d0c7223 */ /* 0x000fca000000000c */
[----:B------:R-:W-:-:S05]  /*2410*/  F2FP.F16.F32.PACK_AB R12, RZ, R12 ;  /* 0x0000000cff0c723e */ /* 0x000fca00000000ff */
[----:B------:R0:W-:Y:S01]  /*2420*/  @P3 STG.E.U16 desc[UR36][R4.64+0x12], R12 ;  /* 0x0000120c04003986 */ /* 0x0001e2000c101524 */
[----:B------:R-:W-:Y:S05]  /*2430*/  @!P1 BRA `(.L_x_39) ;  /* 0x0000000000049947 */ /* 0x000fea0003800000 */
[----:B------:R0:W5:Y:S02]  /*2440*/  LDG.E.LTC128B.U16 R152, desc[UR36][R8.64+0x10] ;  /* 0x0000102408987981 */ /* 0x000164000c1e1520 */
.L_x_39:
[----:B------:R-:W-:Y:S05]  /*2450*/  BSYNC B1 ;  /* 0x0000000000017941 */ /* 0x000fea0003800000 */
.L_x_38:
[----:B0----5:R-:W-:Y:S01]  /*2460*/  HADD2.F32 R12, -RZ, R152.H0_H0 ;  /* 0x20000098ff0c7230 */ /* 0x021fe20000004100 */
[----:B------:R-:W-:Y:S01]  /*2470*/  ISETP.GT.AND P0, PT, R0, 0x8, P0 ;  /* 0x000000080000780c */ /* 0x000fe20000704270 */
[----:B------:R-:W-:Y:S03]  /*2480*/  BSSY B1, `(.L_x_40) ;  /* 0x0000007000017945 */ /* 0x000fe60003800000 */
[----:B---3--:R-:W-:-:S04]  /*2490*/  FMUL R13, R12, R155 ;  /* 0x0000009b0c0d7220 */ /* 0x008fc80000400000 */
[----:B------:R-:W-:-:S05]  /*24a0*/  FFMA R13, R30, R154, R13 ;  /* 0x0000009a1e0d7223 */ /* 0x000fca000000000d */
[----:B------:R-:W-:-:S05]  /*24b0*/  F2FP.F16.F32.PACK_AB R13, RZ, R13 ;  /* 0x0000000dff0d723e */ /* 0x000fca00000000ff */
[----:B------:R0:W-:Y:S01]  /*24c0*/  @P1 STG.E.U16 desc[UR36][R10.64+0x10], R13 ;  /* 0x0000100d0a001986 */ /* 0x0001e2000c101524 */
[----:B------:R-:W-:Y:S05]  /*24d0*/  @!P0 BRA `(.L_x_41) ;  /* 0x0000000000048947 */ /* 0x000fea0003800000 */
[----:B------:R3:W5:Y:S02]  /*24e0*/  LDG.E.LTC128B.U16 R152, desc[UR36][R8.64+0x12] ;  /* 0x0000122408987981 */ /* 0x000764000c1e1520 */
.L_x_41:
[----:B------:R-:W-:Y:S05]  /*24f0*/  BSYNC B1 ;  /* 0x0000000000017941 */ /* 0x000fea0003800000 */
.L_x_40:
        /* <DEDUP_REMOVED lines=10> */
.L_x_43:
[----:B------:R-:W-:Y:S05]  /*25a0*/  BSYNC B1 ;  /* 0x0000000000017941 */ /* 0x000fea0003800000 */
.L_x_42:
[----:B0----5:R-:W-:Y:S01]  /*25b0*/  HADD2.F32 R12, -RZ, R152.H0_H0 ;  /* 0x20000098ff0c7230 */ /* 0x021fe20000004100 */
        /* <DEDUP_REMOVED lines=9> */
.L_x_45:
[----:B------:R-:W-:Y:S05]  /*2650*/  BSYNC B1 ;  /* 0x0000000000017941 */ /* 0x000fea0003800000 */
.L_x_44:
        /* <DEDUP_REMOVED lines=9> */
.L_x_47:
[----:B------:R-:W-:Y:S05]  /*26f0*/  BSYNC B1 ;  /* 0x0000000000017941 */ /* 0x000fea0003800000 */
.L_x_46:
[----:B0----5:R-:W-:Y:S01]  /*2700*/  HADD2.F32 R12, -RZ, R152.H0_H0 ;  /* 0x20000098ff0c7230 */ /* 0x021fe20000004100 */
        /* <DEDUP_REMOVED lines=8> */
.L_x_49:
[----:B------:R-:W-:Y:S05]  /*2790*/  BSYNC B1 ;  /* 0x0000000000017941 */ /* 0x000fea0003800000 */
.L_x_48:
        /* <DEDUP_REMOVED lines=10> */
.L_x_51:
[----:B------:R-:W-:Y:S05]  /*2840*/  BSYNC B1 ;  /* 0x0000000000017941 */ /* 0x000fea0003800000 */
.L_x_50:
        /* <DEDUP_REMOVED lines=10> */
.L_x_53:
[----:B------:R-:W-:Y:S05]  /*28f0*/  BSYNC B1 ;  /* 0x0000000000017941 */ /* 0x000fea0003800000 */
.L_x_52:
        /* <DEDUP_REMOVED lines=9> */
.L_x_55:
[----:B------:R-:W-:Y:S05]  /*2990*/  BSYNC B1 ;  /* 0x0000000000017941 */ /* 0x000fea0003800000 */
.L_x_54:
        /* <DEDUP_REMOVED lines=9> */
.L_x_57:
[----:B------:R-:W-:Y:S05]  /*2a30*/  BSYNC B1 ;  /* 0x0000000000017941 */ /* 0x000fea0003800000 */
.L_x_56:
        /* <DEDUP_REMOVED lines=10> */
.L_x_59:
[----:B------:R-:W-:Y:S05]  /*2ae0*/  BSYNC B1 ;  /* 0x0000000000017941 */ /* 0x000fea0003800000 */
.L_x_58:
        /* <DEDUP_REMOVED lines=10> */
.L_x_61:
[----:B------:R-:W-:Y:S05]  /*2b90*/  BSYNC B1 ;  /* 0x0000000000017941 */ /* 0x000fea0003800000 */
.L_x_60:
        /* <DEDUP_REMOVED lines=9> */
.L_x_63:
[----:B------:R-:W-:Y:S05]  /*2c30*/  BSYNC B1 ;  /* 0x0000000000017941 */ /* 0x000fea0003800000 */
.L_x_62:
        /* <DEDUP_REMOVED lines=9> */
.L_x_65:
[----:B------:R-:W-:Y:S05]  /*2cd0*/  BSYNC B1 ;  /* 0x0000000000017941 */ /* 0x000fea0003800000 */
.L_x_64:
        /* <DEDUP_REMOVED lines=10> */
.L_x_67:
[----:B------:R-:W-:Y:S05]  /*2d80*/  BSYNC B1 ;  /* 0x0000000000017941 */ /* 0x000fea0003800000 */
.L_x_66:
        /* <DEDUP_REMOVED lines=10> */
.L_x_69:
[----:B------:R-:W-:Y:S05]  /*2e30*/  BSYNC B1 ;  /* 0x0000000000017941 */ /* 0x000fea0003800000 */
.L_x_68:
        /* <DEDUP_REMOVED lines=9> */
.L_x_71:
[----:B------:R-:W-:Y:S05]  /*2ed0*/  BSYNC B1 ;  /* 0x0000000000017941 */ /* 0x000fea0003800000 */
.L_x_70:
        /* <DEDUP_REMOVED lines=9> */
.L_x_73:
[----:B------:R-:W-:Y:S05]  /*2f70*/  BSYNC B1 ;  /* 0x0000000000017941 */ /* 0x000fea0003800000 */
.L_x_72:
        /* <DEDUP_REMOVED lines=10> */
.L_x_75:
[----:B------:R-:W-:Y:S05]  /*3020*/  BSYNC B1 ;  /* 0x0000000000017941 */ /* 0x000fea0003800000 */
.L_x_74:
        /* <DEDUP_REMOVED lines=10> */
.L_x_77:
[----:B------:R-:W-:Y:S05]  /*30d0*/  BSYNC B1 ;  /* 0x0000000000017941 */ /* 0x000fea0003800000 */
.L_x_76:
        /* <DEDUP_REMOVED lines=9> */
.L_x_79:
[----:B------:R-:W-:Y:S05]  /*3170*/  BSYNC B1 ;  /* 0x0000000000017941 */ /* 0x000fea0003800000 */
.L_x_78:
        /* <DEDUP_REMOVED lines=9> */
.L_x_81:
[----:B------:R-:W-:Y:S05]  /*3210*/  BSYNC B1 ;  /* 0x0000000000017941 */ /* 0x000fea0003800000 */
.L_x_80:
        /* <DEDUP_REMOVED lines=10> */
.L_x_83:
[----:B------:R-:W-:Y:S05]  /*32c0*/  BSYNC B1 ;  /* 0x0000000000017941 */ /* 0x000fea0003800000 */
.L_x_82:
        /* <DEDUP_REMOVED lines=10> */
.L_x_85:
[----:B------:R-:W-:Y:S05]  /*3370*/  BSYNC B1 ;  /* 0x0000000000017941 */ /* 0x000fea0003800000 */
.L_x_84:
        /* <DEDUP_REMOVED lines=9> */
.L_x_87:
[----:B------:R-:W-:Y:S05]  /*3410*/  BSYNC B1 ;  /* 0x0000000000017941 */ /* 0x000fea0003800000 */
.L_x_86:
        /* <DEDUP_REMOVED lines=9> */
.L_x_89:
[----:B------:R-:W-:Y:S05]  /*34b0*/  BSYNC B1 ;  /* 0x0000000000017941 */ /* 0x000fea0003800000 */
.L_x_88:
        /* <DEDUP_REMOVED lines=10> */
.L_x_91:
[----:B------:R-:W-:Y:S05]  /*3560*/  BSYNC B1 ;  /* 0x0000000000017941 */ /* 0x000fea0003800000 */
.L_x_90:
        /* <DEDUP_REMOVED lines=10> */
.L_x_93:
[----:B------:R-:W-:Y:S05]  /*3610*/  BSYNC B1 ;  /* 0x0000000000017941 */ /* 0x000fea0003800000 */
.L_x_92:
        /* <DEDUP_REMOVED lines=9> */
.L_x_95:
[----:B------:R-:W-:Y:S05]  /*36b0*/  BSYNC B1 ;  /* 0x0000000000017941 */ /* 0x000fea0003800000 */
.L_x_94:
        /* <DEDUP_REMOVED lines=9> */
.L_x_97:
[----:B------:R-:W-:Y:S05]  /*3750*/  BSYNC B1 ;  /* 0x0000000000017941 */ /* 0x000fea0003800000 */
.L_x_96:
        /* <DEDUP_REMOVED lines=10> */
.L_x_99:
[----:B------:R-:W-:Y:S05]  /*3800*/  BSYNC B1 ;  /* 0x0000000000017941 */ /* 0x000fea0003800000 */
.L_x_98:
        /* <DEDUP_REMOVED lines=10> */
.L_x_101:
[----:B------:R-:W-:Y:S05]  /*38b0*/  BSYNC B1 ;  /* 0x0000000000017941 */ /* 0x000fea0003800000 */
.L_x_100:
        /* <DEDUP_REMOVED lines=9> */
.L_x_103:
[----:B------:R-:W-:Y:S05]  /*3950*/  BSYNC B1 ;  /* 0x0000000000017941 */ /* 0x000fea0003800000 */
.L_x_102:
        /* <DEDUP_REMOVED lines=9> */
.L_x_105:
[----:B------:R-:W-:Y:S05]  /*39f0*/  BSYNC B1 ;  /* 0x0000000000017941 */ /* 0x000fea0003800000 */
.L_x_104:
        /* <DEDUP_REMOVED lines=10> */
.L_x_107:
[----:B------:R-:W-:Y:S05]  /*3aa0*/  BSYNC B1 ;  /* 0x0000000000017941 */ /* 0x000fea0003800000 */
.L_x_106:
        /* <DEDUP_REMOVED lines=10> */
.L_x_109:
[----:B------:R-:W-:Y:S05]  /*3b50*/  BSYNC B1 ;  /* 0x0000000000017941 */ /* 0x000fea0003800000 */
.L_x_108:
        /* <DEDUP_REMOVED lines=9> */
.L_x_111:
[----:B------:R-:W-:Y:S05]  /*3bf0*/  BSYNC B1 ;  /* 0x0000000000017941 */ /* 0x000fea0003800000 */
.L_x_110:
        /* <DEDUP_REMOVED lines=9> */
.L_x_113:
[----:B------:R-:W-:Y:S05]  /*3c90*/  BSYNC B1 ;  /* 0x0000000000017941 */ /* 0x000fea0003800000 */
.L_x_112:
        /* <DEDUP_REMOVED lines=10> */
.L_x_115:
[----:B------:R-:W-:Y:S05]  /*3d40*/  BSYNC B1 ;  /* 0x0000000000017941 */ /* 0x000fea0003800000 */
.L_x_114:
        /* <DEDUP_REMOVED lines=10> */
.L_x_117:
[----:B------:R-:W-:Y:S05]  /*3df0*/  BSYNC B1 ;  /* 0x0000000000017941 */ /* 0x000fea0003800000 */
.L_x_116:
        /* <DEDUP_REMOVED lines=9> */
.L_x_119:
[----:B------:R-:W-:Y:S05]  /*3e90*/  BSYNC B1 ;  /* 0x0000000000017941 */ /* 0x000fea0003800000 */
.L_x_118:
        /* <DEDUP_REMOVED lines=9> */
.L_x_121:
[----:B------:R-:W-:Y:S05]  /*3f30*/  BSYNC B1 ;  /* 0x0000000000017941 */ /* 0x000fea0003800000 */
.L_x_120:
        /* <DEDUP_REMOVED lines=10> */
.L_x_123:
[----:B------:R-:W-:Y:S05]  /*3fe0*/  BSYNC B1 ;  /* 0x0000000000017941 */ /* 0x000fea0003800000 */
.L_x_122:
        /* <DEDUP_REMOVED lines=10> */
.L_x_125:
[----:B------:R-:W-:Y:S05]  /*4090*/  BSYNC B1 ;  /* 0x0000000000017941 */ /* 0x000fea0003800000 */
.L_x_124:
        /* <DEDUP_REMOVED lines=9> */
.L_x_127:
[----:B------:R-:W-:Y:S05]  /*4130*/  BSYNC B1 ;  /* 0x0000000000017941 */ /* 0x000fea0003800000 */
.L_x_126:
        /* <DEDUP_REMOVED lines=9> */
.L_x_129:
[----:B------:R-:W-:Y:S05]  /*41d0*/  BSYNC B1 ;  /* 0x0000000000017941 */ /* 0x000fea0003800000 */
.L_x_128:
        /* <DEDUP_REMOVED lines=10> */
.L_x_131:
[----:B------:R-:W-:Y:S05]  /*4280*/  BSYNC B1 ;  /* 0x0000000000017941 */ /* 0x000fea0003800000 */
.L_x_130:
        /* <DEDUP_REMOVED lines=10> */
.L_x_133:
[----:B------:R-:W-:Y:S05]  /*4330*/  BSYNC B1 ;  /* 0x0000000000017941 */ /* 0x000fea0003800000 */
.L_x_132:
        /* <DEDUP_REMOVED lines=9> */
.L_x_135:
[----:B------:R-:W-:Y:S05]  /*43d0*/  BSYNC B1 ;  /* 0x0000000000017941 */ /* 0x000fea0003800000 */
.L_x_134:
        /* <DEDUP_REMOVED lines=9> */
.L_x_137:
[----:B------:R-:W-:Y:S05]  /*4470*/  BSYNC B1 ;  /* 0x0000000000017941 */ /* 0x000fea0003800000 */
.L_x_136:
        /* <DEDUP_REMOVED lines=10> */
.L_x_139:
[----:B------:R-:W-:Y:S05]  /*4520*/  BSYNC B1 ;  /* 0x0000000000017941 */ /* 0x000fea0003800000 */
.L_x_138:
        /* <DEDUP_REMOVED lines=10> */
.L_x_141:
[----:B------:R-:W-:Y:S05]  /*45d0*/  BSYNC B1 ;  /* 0x0000000000017941 */ /* 0x000fea0003800000 */
.L_x_140:
        /* <DEDUP_REMOVED lines=9> */
.L_x_143:
[----:B------:R-:W-:Y:S05]  /*4670*/  BSYNC B1 ;  /* 0x0000000000017941 */ /* 0x000fea0003800000 */
.L_x_142:
        /* <DEDUP_REMOVED lines=9> */
.L_x_145:
[----:B------:R-:W-:Y:S05]  /*4710*/  BSYNC B1 ;  /* 0x0000000000017941 */ /* 0x000fea0003800000 */
.L_x_144:
        /* <DEDUP_REMOVED lines=10> */
.L_x_147:
[----:B------:R-:W-:Y:S05]  /*47c0*/  BSYNC B1 ;  /* 0x0000000000017941 */ /* 0x000fea0003800000 */
.L_x_146:
        /* <DEDUP_REMOVED lines=10> */
.L_x_149:
[----:B------:R-:W-:Y:S05]  /*4870*/  BSYNC B1 ;  /* 0x0000000000017941 */ /* 0x000fea0003800000 */
.L_x_148:
        /* <DEDUP_REMOVED lines=9> */
.L_x_151:
[----:B------:R-:W-:Y:S05]  /*4910*/  BSYNC B1 ;  /* 0x0000000000017941 */ /* 0x000fea0003800000 */
.L_x_150:
        /* <DEDUP_REMOVED lines=9> */
.L_x_153:
[----:B------:R-:W-:Y:S05]  /*49b0*/  BSYNC B1 ;  /* 0x0000000000017941 */ /* 0x000fea0003800000 */
.L_x_152:
        /* <DEDUP_REMOVED lines=10> */
.L_x_155:
[----:B------:R-:W-:Y:S05]  /*4a60*/  BSYNC B1 ;  /* 0x0000000000017941 */ /* 0x000fea0003800000 */
.L_x_154:
        /* <DEDUP_REMOVED lines=10> */
.L_x_157:
[----:B------:R-:W-:Y:S05]  /*4b10*/  BSYNC B1 ;  /* 0x0000000000017941 */ /* 0x000fea0003800000 */
.L_x_156:
        /* <DEDUP_REMOVED lines=9> */
.L_x_159:
[----:B------:R-:W-:Y:S05]  /*4bb0*/  BSYNC B1 ;  /* 0x0000000000017941 */ /* 0x000fea0003800000 */
.L_x_158:
        /* <DEDUP_REMOVED lines=9> */
.L_x_161:
[----:B------:R-:W-:Y:S05]  /*4c50*/  BSYNC B1 ;  /* 0x0000000000017941 */ /* 0x000fea0003800000 */
.L_x_160:
        /* <DEDUP_REMOVED lines=10> */
.L_x_163:
[----:B------:R-:W-:Y:S05]  /*4d00*/  BSYNC B1 ;  /* 0x0000000000017941 */ /* 0x000fea0003800000 */
.L_x_162:
        /* <DEDUP_REMOVED lines=10> */
.L_x_165:
[----:B------:R-:W-:Y:S05]  /*4db0*/  BSYNC B1 ;  /* 0x0000000000017941 */ /* 0x000fea0003800000 */
.L_x_164:
        /* <DEDUP_REMOVED lines=9> */
.L_x_167:
[----:B------:R-:W-:Y:S05]  /*4e50*/  BSYNC B1 ;  /* 0x0000000000017941 */ /* 0x000fea0003800000 */
.L_x_166:
        /* <DEDUP_REMOVED lines=9> */
.L_x_169:
[----:B------:R-:W-:Y:S05]  /*4ef0*/  BSYNC B1 ;  /* 0x0000000000017941 */ /* 0x000fea0003800000 */
.L_x_168:
        /* <DEDUP_REMOVED lines=10> */
.L_x_171:
[----:B------:R-:W-:Y:S05]  /*4fa0*/  BSYNC B1 ;  /* 0x0000000000017941 */ /* 0x000fea0003800000 */
.L_x_170:
        /* <DEDUP_REMOVED lines=10> */
.L_x_173:
[----:B------:R-:W-:Y:S05]  /*5050*/  BSYNC B1 ;  /* 0x0000000000017941 */ /* 0x000fea0003800000 */
.L_x_172:
        /* <DEDUP_REMOVED lines=9> */
.L_x_175:
[----:B------:R-:W-:Y:S05]  /*50f0*/  BSYNC B1 ;  /* 0x0000000000017941 */ /* 0x000fea0003800000 */
.L_x_174:
        /* <DEDUP_REMOVED lines=9> */
.L_x_177:
[----:B------:R-:W-:Y:S05]  /*5190*/  BSYNC B1 ;  /* 0x0000000000017941 */ /* 0x000fea0003800000 */
.L_x_176:
        /* <DEDUP_REMOVED lines=10> */
.L_x_179:
[----:B------:R-:W-:Y:S05]  /*5240*/  BSYNC B1 ;  /* 0x0000000000017941 */ /* 0x000fea0003800000 */
.L_x_178:
        /* <DEDUP_REMOVED lines=10> */
.L_x_181:
[----:B------:R-:W-:Y:S05]  /*52f0*/  BSYNC B1 ;  /* 0x0000000000017941 */ /* 0x000fea0003800000 */
.L_x_180:
        /* <DEDUP_REMOVED lines=9> */
.L_x_183:
[----:B------:R-:W-:Y:S05]  /*5390*/  BSYNC B1 ;  /* 0x0000000000017941 */ /* 0x000fea0003800000 */
.L_x_182:
        /* <DEDUP_REMOVED lines=9> */
.L_x_185:
[----:B------:R-:W-:Y:S05]  /*5430*/  BSYNC B1 ;  /* 0x0000000000017941 */ /* 0x000fea0003800000 */
.L_x_184:
        /* <DEDUP_REMOVED lines=10> */
.L_x_187:
[----:B------:R-:W-:Y:S05]  /*54e0*/  BSYNC B1 ;  /* 0x0000000000017941 */ /* 0x000fea0003800000 */
.L_x_186:
        /* <DEDUP_REMOVED lines=10> */
.L_x_189:
[----:B------:R-:W-:Y:S05]  /*5590*/  BSYNC B1 ;  /* 0x0000000000017941 */ /* 0x000fea0003800000 */
.L_x_188:
        /* <DEDUP_REMOVED lines=9> */
.L_x_191:
[----:B------:R-:W-:Y:S05]  /*5630*/  BSYNC B1 ;  /* 0x0000000000017941 */ /* 0x000fea0003800000 */
.L_x_190:
        /* <DEDUP_REMOVED lines=9> */
.L_x_193:
[----:B------:R-:W-:Y:S05]  /*56d0*/  BSYNC B1 ;  /* 0x0000000000017941 */ /* 0x000fea0003800000 */
.L_x_192:
        /* <DEDUP_REMOVED lines=10> */
.L_x_195:
[----:B------:R-:W-:Y:S05]  /*5780*/  BSYNC B1 ;  /* 0x0000000000017941 */ /* 0x000fea0003800000 */
.L_x_194:
        /* <DEDUP_REMOVED lines=10> */
.L_x_197:
[----:B------:R-:W-:Y:S05]  /*5830*/  BSYNC B1 ;  /* 0x0000000000017941 */ /* 0x000fea0003800000 */
.L_x_196:
        /* <DEDUP_REMOVED lines=9> */
.L_x_199:
[----:B------:R-:W-:Y:S05]  /*58d0*/  BSYNC B1 ;  /* 0x0000000000017941 */ /* 0x000fea0003800000 */
.L_x_198:
        /* <DEDUP_REMOVED lines=9> */
.L_x_201:
[----:B------:R-:W-:Y:S05]  /*5970*/  BSYNC B1 ;  /* 0x0000000000017941 */ /* 0x000fea0003800000 */
.L_x_200:
        /* <DEDUP_REMOVED lines=10> */
.L_x_203:
[----:B------:R-:W-:Y:S05]  /*5a20*/  BSYNC B1 ;  /* 0x0000000000017941 */ /* 0x000fea0003800000 */
.L_x_202:
        /* <DEDUP_REMOVED lines=10> */
.L_x_205:
[----:B------:R-:W-:Y:S05]  /*5ad0*/  BSYNC B1 ;  /* 0x0000000000017941 */ /* 0x000fea0003800000 */
.L_x_204:
        /* <DEDUP_REMOVED lines=9> */
.L_x_207:
[----:B------:R-:W-:Y:S05]  /*5b70*/  BSYNC B1 ;  /* 0x0000000000017941 */ /* 0x000fea0003800000 */
.L_x_206:
        /* <DEDUP_REMOVED lines=9> */
.L_x_209:
[----:B------:R-:W-:Y:S05]  /*5c10*/  BSYNC B1 ;  /* 0x0000000000017941 */ /* 0x000fea0003800000 */
.L_x_208:
        /* <DEDUP_REMOVED lines=10> */
.L_x_211:
[----:B------:R-:W-:Y:S05]  /*5cc0*/  BSYNC B1 ;  /* 0x0000000000017941 */ /* 0x000fea0003800000 */
.L_x_210:
        /* <DEDUP_REMOVED lines=10> */
.L_x_213:
[----:B------:R-:W-:Y:S05]  /*5d70*/  BSYNC B1 ;  /* 0x0000000000017941 */ /* 0x000fea0003800000 */
.L_x_212:
        /* <DEDUP_REMOVED lines=9> */
.L_x_215:
[----:B------:R-:W-:Y:S05]  /*5e10*/  BSYNC B1 ;  /* 0x0000000000017941 */ /* 0x000fea0003800000 */
.L_x_214:
        /* <DEDUP_REMOVED lines=9> */
.L_x_217:
[----:B------:R-:W-:Y:S05]  /*5eb0*/  BSYNC B1 ;  /* 0x0000000000017941 */ /* 0x000fea0003800000 */
.L_x_216:
        /* <DEDUP_REMOVED lines=10> */
.L_x_219:
[----:B------:R-:W-:Y:S05]  /*5f60*/  BSYNC B1 ;  /* 0x0000000000017941 */ /* 0x000fea0003800000 */
.L_x_218:
        /* <DEDUP_REMOVED lines=10> */
.L_x_221:
[----:B------:R-:W-:Y:S05]  /*6010*/  BSYNC B1 ;  /* 0x0000000000017941 */ /* 0x000fea0003800000 */
.L_x_220:
        /* <DEDUP_REMOVED lines=9> */
.L_x_223:
[----:B------:R-:W-:Y:S05]  /*60b0*/  BSYNC B1 ;  /* 0x0000000000017941 */ /* 0x000fea0003800000 */
.L_x_222:
        /* <DEDUP_REMOVED lines=9> */
.L_x_225:
[----:B------:R-:W-:Y:S05]  /*6150*/  BSYNC B1 ;  /* 0x0000000000017941 */ /* 0x000fea0003800000 */
.L_x_224:
        /* <DEDUP_REMOVED lines=10> */
.L_x_227:
[----:B------:R-:W-:Y:S05]  /*6200*/  BSYNC B1 ;  /* 0x0000000000017941 */ /* 0x000fea0003800000 */
.L_x_226:
        /* <DEDUP_REMOVED lines=10> */
.L_x_229:
[----:B------:R-:W-:Y:S05]  /*62b0*/  BSYNC B1 ;  /* 0x0000000000017941 */ /* 0x000fea0003800000 */
.L_x_228:
        /* <DEDUP_REMOVED lines=9> */
.L_x_231:
[----:B------:R-:W-:Y:S05]  /*6350*/  BSYNC B1 ;  /* 0x0000000000017941 */ /* 0x000fea0003800000 */
.L_x_230:
        /* <DEDUP_REMOVED lines=9> */
.L_x_233:
[----:B------:R-:W-:Y:S05]  /*63f0*/  BSYNC B1 ;  /* 0x0000000000017941 */ /* 0x000fea0003800000 */
.L_x_232:
        /* <DEDUP_REMOVED lines=10> */
.L_x_235:
[----:B------:R-:W-:Y:S05]  /*64a0*/  BSYNC B1 ;  /* 0x0000000000017941 */ /* 0x000fea0003800000 */
.L_x_234:
        /* <DEDUP_REMOVED lines=10> */
.L_x_237:
[----:B------:R-:W-:Y:S05]  /*6550*/  BSYNC B1 ;  /* 0x0000000000017941 */ /* 0x000fea0003800000 */
.L_x_236:
        /* <DEDUP_REMOVED lines=9> */
.L_x_239:
[----:B------:R-:W-:Y:S05]  /*65f0*/  BSYNC B1 ;  /* 0x0000000000017941 */ /* 0x000fea0003800000 */
.L_x_238:
        /* <DEDUP_REMOVED lines=9> */
.L_x_241:
[----:B------:R-:W-:Y:S05]  /*6690*/  BSYNC B1 ;  /* 0x0000000000017941 */ /* 0x000fea0003800000 */
.L_x_240:
        /* <DEDUP_REMOVED lines=10> */
.L_x_243:
[----:B------:R-:W-:Y:S05]  /*6740*/  BSYNC B1 ;  /* 0x0000000000017941 */ /* 0x000fea0003800000 */
.L_x_242:
        /* <DEDUP_REMOVED lines=10> */
.L_x_245:
[----:B------:R-:W-:Y:S05]  /*67f0*/  BSYNC B1 ;  /* 0x0000000000017941 */ /* 0x000fea0003800000 */
.L_x_244:
        /* <DEDUP_REMOVED lines=9> */
.L_x_247:
[----:B------:R-:W-:Y:S05]  /*6890*/  BSYNC B1 ;  /* 0x0000000000017941 */ /* 0x000fea0003800000 */
.L_x_246:
        /* <DEDUP_REMOVED lines=9> */
.L_x_249:
[----:B------:R-:W-:Y:S05]  /*6930*/  BSYNC B1 ;  /* 0x0000000000017941 */ /* 0x000fea0003800000 */
.L_x_248:
        /* <DEDUP_REMOVED lines=10> */
.L_x_251:
[----:B------:R-:W-:Y:S05]  /*69e0*/  BSYNC B1 ;  /* 0x0000000000017941 */ /* 0x000fea0003800000 */
.L_x_250:
        /* <DEDUP_REMOVED lines=10> */
.L_x_253:
[----:B------:R-:W-:Y:S05]  /*6a90*/  BSYNC B1 ;  /* 0x0000000000017941 */ /* 0x000fea0003800000 */
.L_x_252:
        /* <DEDUP_REMOVED lines=9> */
.L_x_255:
[----:B------:R-:W-:Y:S05]  /*6b30*/  BSYNC B1 ;  /* 0x0000000000017941 */ /* 0x000fea0003800000 */
.L_x_254:
        /* <DEDUP_REMOVED lines=9> */
.L_x_257:
[----:B------:R-:W-:Y:S05]  /*6bd0*/  BSYNC B1 ;  /* 0x0000000000017941 */ /* 0x000fea0003800000 */
.L_x_256:
        /* <DEDUP_REMOVED lines=10> */
.L_x_259:
[----:B------:R-:W-:Y:S05]  /*6c80*/  BSYNC B1 ;  /* 0x0000000000017941 */ /* 0x000fea0003800000 */
.L_x_258:
        /* <DEDUP_REMOVED lines=10> */
.L_x_261:
[----:B------:R-:W-:Y:S05]  /*6d30*/  BSYNC B1 ;  /* 0x0000000000017941 */ /* 0x000fea0003800000 */
.L_x_260:
        /* <DEDUP_REMOVED lines=9> */
.L_x_263:
[----:B------:R-:W-:Y:S05]  /*6dd0*/  BSYNC B1 ;  /* 0x0000000000017941 */ /* 0x000fea0003800000 */
.L_x_262:
        /* <DEDUP_REMOVED lines=9> */
.L_x_265:
[----:B------:R-:W-:Y:S05]  /*6e70*/  BSYNC B1 ;  /* 0x0000000000017941 */ /* 0x000fea0003800000 */
.L_x_264:
        /* <DEDUP_REMOVED lines=10> */
.L_x_267:
[----:B------:R-:W-:Y:S05]  /*6f20*/  BSYNC B1 ;  /* 0x0000000000017941 */ /* 0x000fea0003800000 */
.L_x_266:
        /* <DEDUP_REMOVED lines=10> */
.L_x_269:
[----:B------:R-:W-:Y:S05]  /*6fd0*/  BSYNC B1 ;  /* 0x0000000000017941 */ /* 0x000fea0003800000 */
.L_x_268:
        /* <DEDUP_REMOVED lines=9> */
.L_x_271:
[----:B------:R-:W-:Y:S05]  /*7070*/  BSYNC B1 ;  /* 0x0000000000017941 */ /* 0x000fea0003800000 */
.L_x_270:
        /* <DEDUP_REMOVED lines=9> */
.L_x_273:
[----:B------:R-:W-:Y:S05]  /*7110*/  BSYNC B1 ;  /* 0x0000000000017941 */ /* 0x000fea0003800000 */
.L_x_272:
        /* <DEDUP_REMOVED lines=10> */
.L_x_275:
[----:B------:R-:W-:Y:S05]  /*71c0*/  BSYNC B1 ;  /* 0x0000000000017941 */ /* 0x000fea0003800000 */
.L_x_274:
        /* <DEDUP_REMOVED lines=10> */
.L_x_277:
[----:B------:R-:W-:Y:S05]  /*7270*/  BSYNC B1 ;  /* 0x0000000000017941 */ /* 0x000fea0003800000 */
.L_x_276:
[----:B01--45:R-:W-:Y:S01]  /*7280*/  HADD2.F32 R6, -RZ, R152.H0_H0 ;  /* 0x20000098ff067230 */ /* 0x033fe20000004100 */
        /* <DEDUP_REMOVED lines=8> */
.L_x_279:
[----:B------:R-:W-:Y:S05]  /*7310*/  BSYNC B1 ;  /* 0x0000000000017941 */ /* 0x000fea0003800000 */
.L_x_278:
[----:B0-2--5:R-:W-:Y:S01]  /*7320*/  HADD2.F32 R4, -RZ, R152.H0_H0 ;  /* 0x20000098ff047230 */ /* 0x025fe20000004100 */
[----:B------:R-:W-:Y:S01]  /*7330*/  ISETP.GT.AND P0, PT, R0, 0x8, P0 ;  /* 0x000000080000780c */ /* 0x000fe20000704270 */
[----:B------:R-:W-:Y:S01]  /*7340*/  @P1 IMAD.MOV.U32 R5, RZ, RZ, R11 ;  /* 0x000000ffff051224 */ /* 0x000fe200078e000b */
[----:B------:R-:W-:Y:S02]  /*7350*/  BSSY B1, `(.L_x_280) ;  /* 0x0000008000017945 */ /* 0x000fe40003800000 */
[----:B------:R-:W-:Y:S01]  /*7360*/  FMUL R3, R4, R155 ;  /* 0x0000009b04037220 */ /* 0x000fe20000400000 */
[----:B------:R-:W-:-:S03]  /*7370*/  @P1 IMAD.MOV.U32 R4, RZ, RZ, R10 ;  /* 0x000000ffff041224 */ /* 0x000fc600078e000a */
[----:B------:R-:W-:-:S05]  /*7380*/  FFMA R3, R150, R154, R3 ;  /* 0x0000009a96037223 */ /* 0x000fca0000000003 */
[----:B------:R-:W-:-:S05]  /*7390*/  F2FP.F16.F32.PACK_AB R3, RZ, R3 ;  /* 0x00000003ff03723e */ /* 0x000fca00000000ff */
[----:B------:R0:W-:Y:S01]  /*73a0*/  @P1 STG.E.U16 desc[UR36][R4.64+0x1f0], R3 ;  /* 0x0001f00304001986 */ /* 0x0001e2000c101524 */
[----:B------:R-:W-:Y:S05]  /*73b0*/  @!P0 BRA `(.L_x_281) ;  /* 0x0000000000048947 */ /* 0x000fea0003800000 */
[----:B------:R2:W5:Y:S02]  /*73c0*/  LDG.E.LTC128B.U16 R152, desc[UR36][R8.64+0x1f2] ;  /* 0x0001f22408987981 */ /* 0x000564000c1e1520 */
.L_x_281:
[----:B------:R-:W-:Y:S05]  /*73d0*/  BSYNC B1 ;  /* 0x0000000000017941 */ /* 0x000fea0003800000 */
.L_x_280:
[----:B------:R-:W-:Y:S05]  /*73e0*/  @!P0 BRA `(.L_x_282) ;  /* 0x0000002400308947 */ /* 0x000fea0003800000 */
[----:B-----5:R-:W-:-:S05]  /*73f0*/  HADD2.F32 R152, -RZ, R152.H0_H0 ;  /* 0x20000098ff987230 */ /* 0x020fca0000004100 */
[----:B------:R-:W-:-:S04]  /*7400*/  FMUL R152, R152, R155 ;  /* 0x0000009b98987220 */ /* 0x000fc80000400000 */
[----:B------:R-:W-:-:S05]  /*7410*/  FFMA R152, R151, R154, R152 ;  /* 0x0000009a97987223 */ /* 0x000fca0000000098 */
[----:B------:R-:W-:-:S05]  /*7420*/  F2FP.F16.F32.PACK_AB R152, RZ, R152 ;  /* 0x00000098ff98723e */ /* 0x000fca00000000ff */
[----:B------:R4:W-:Y:S01]  /*7430*/  STG.E.U16 desc[UR36][R10.64+0x1f2], R152 ;  /* 0x0001f2980a007986 */ /* 0x0009e2000c101524 */
[----:B------:R-:W-:Y:S05]  /*7440*/  BRA `(.L_x_282) ;  /* 0x0000002400187947 */ /* 0x000fea0003800000 */
.L_x_29:
[----:B------:R-:W-:Y:S01]  /*7450*/  ISETP.GT.AND P0, PT, R3, 0x1, PT ;  /* 0x000000010300780c */ /* 0x000fe20003f04270 */
[----:B------:R-:W-:Y:S01]  /*7460*/  ULDC.64 UR4, c[0x0][0x5c0] ;  /* 0x0001700000047ab9 */ /* 0x000fe20000000a00 */
[-C--:B------:R-:W-:Y:S01]  /*7470*/  FMUL R24, R24, R154.reuse ;  /* 0x0000009a18187220 */ /* 0x080fe20000400000 */
[-C--:B------:R-:W-:Y:S01]  /*7480*/  FMUL R25, R25, R154.reuse ;  /* 0x0000009a19197220 */ /* 0x080fe20000400000 */
[----:B------:R-:W-:Y:S01]  /*7490*/  ISETP.GT.AND P3, PT, R0, RZ, P0 ;  /* 0x000000ff0000720c */ /* 0x000fe20000764270 */
[-C--:B------:R-:W-:Y:S01]  /*74a0*/  FMUL R26, R26, R154.reuse ;  /* 0x0000009a1a1a7220 */ /* 0x080fe20000400000 */
[----:B------:R-:W-:Y:S01]  /*74b0*/  LEA R4, P4, R160, UR4, 0x1 ;  /* 0x00000004a0047c11 */ /* 0x000fe2000f8808ff */
[----:B------:R-:W-:Y:S01]  /*74c0*/  FMUL R27, R27, R154 ;  /* 0x0000009a1b1b7220 */ /* 0x000fe20000400000 */
[----:B------:R-:W-:Y:S01]  /*74d0*/  F2FP.F16.F32.PACK_AB R24, RZ, R24 ;  /* 0x00000018ff18723e */ /* 0x000fe200000000ff */
[-C--:B------:R-:W-:Y:S01]  /*74e0*/  FMUL R28, R28, R154.reuse ;  /* 0x0000009a1c1c7220 */ /* 0x080fe20000400000 */
[----:B------:R-:W-:Y:S01]  /*74f0*/  LEA.HI.X R5, R160, UR5, R169, 0x1, P4 ;  /* 0x00000005a0057c11 */ /* 0x000fe2000a0f0ca9 */
[-C--:B------:R-:W-:Y:S01]  /*7500*/  FMUL R29, R29, R154.reuse ;  /* 0x0000009a1d1d7220 */ /* 0x080fe20000400000 */
[----:B------:R-:W-:Y:S01]  /*7510*/  F2FP.F16.F32.PACK_AB R25, RZ, R25 ;  /* 0x00000019ff19723e */ /* 0x000fe200000000ff */
[-C--:B------:R-:W-:Y:S01]  /*7520*/  FMUL R30, R30, R154.reuse ;  /* 0x0000009a1e1e7220 */ /* 0x080fe20000400000 */
[----:B------:R-:W-:Y:S01]  /*7530*/  SHF.L.U64.HI R11, R10, 0x4, R11 ;  /* 0x000000040a0b7819 */ /* 0x000fe2000001020b */
[----:B------:R-:W-:Y:S01]  /*7540*/  @P1 STG.E.U16 desc[UR36][R4.64], R24 ;  /* 0x0000001804001986 */ /* 0x000fe2000c101524 */
[----:B------:R-:W-:Y:S01]  /*7550*/  ISETP.GT.AND P1, PT, R3, 0x8, PT ;  /* 0x000000080300780c */ /* 0x000fe20003f24270 */
[----:B------:R-:W-:Y:S01]  /*7560*/  FMUL R31, R31, R154 ;  /* 0x0000009a1f1f7220 */ /* 0x000fe20000400000 */
[----:B------:R-:W-:Y:S01]  /*7570*/  ISETP.GT.AND P4, PT, R0, 0x8, P0 ;  /* 0x000000080000780c */ /* 0x000fe20000784270 */
[----:B------:R-:W-:Y:S01]  /*7580*/  @P3 STG.E.U16 desc[UR36][R4.64+0x2], R25 ;  /* 0x0000021904003986 */ /* 0x000fe2000c101524 */
[----:B------:R-:W-:Y:S01]  /*7590*/  LEA R6, P3, R10, R4, 0x4 ;  /* 0x000000040a067211 */ /* 0x000fe200078620ff */
[-C--:B------:R-:W-:Y:S01]  /*75a0*/  FMUL R32, R32, R154.reuse ;  /* 0x0000009a20207220 */ /* 0x080fe20000400000 */
[C---:B------:R-:W-:Y:S01]  /*75b0*/  ISETP.GT.AND P2, PT, R0.reuse, 0x8, P2 ;  /* 0x000000080000780c */ /* 0x040fe20001744270 */
[-C--:B------:R-:W-:Y:S01]  /*75c0*/  FMUL R33, R33, R154.reuse ;  /* 0x0000009a21217220 */ /* 0x080fe20000400000 */
[----:B------:R-:W-:Y:S01]  /*75d0*/  ISETP.GT.AND P0, PT, R3, 0x9, PT ;  /* 0x000000090300780c */ /* 0x000fe20003f04270 */
[----:B------:R-:W-:Y:S01]  /*75e0*/  IMAD.X R7, R11, 0x1, R5, P3 ;  /* 0x000000010b077824 */ /* 0x000fe200018e0605 */
[----:B------:R-:W-:Y:S01]  /*75f0*/  ISETP.GT.AND P5, PT, R0, RZ, P1 ;  /* 0x000000ff0000720c */ /* 0x000fe20000fa4270 */
[-C--:B------:R-:W-:Y:S01]  /*7600*/  FMUL R34, R34, R154.reuse ;  /* 0x0000009a22227220 */ /* 0x080fe20000400000 */
[----:B------:R-:W-:Y:S01]  /*7610*/  ISETP.GT.AND P3, PT, R0, RZ, P0 ;  /* 0x000000ff0000720c */ /* 0x000fe20000764270 */
[----:B------:R-:W-:Y:S01]  /*7620*/  FMUL R35, R35, R154 ;  /* 0x0000009a23237220 */ /* 0x000fe20000400000 */
[----:B------:R-:W-:Y:S01]  /*7630*/  F2FP.F16.F32.PACK_AB R26, RZ, R26 ;  /* 0x0000001aff1a723e */ /* 0x000fe200000000ff */
[-C--:B------:R-:W-:Y:S01]  /*7640*/  FMUL R36, R36, R154.reuse ;  /* 0x0000009a24247220 */ /* 0x080fe20000400000 */
[----:B------:R-:W-:Y:S01]  /*7650*/  F2FP.F16.F32.PACK_AB R27, RZ, R27 ;  /* 0x0000001bff1b723e */ /* 0x000fe200000000ff */
[----:B------:R-:W-:Y:S01]  /*7660*/  FMUL R37, R37, R154 ;  /* 0x0000009a25257220 */ /* 0x000fe20000400000 */
[----:B------:R-:W-:Y:S01]  /*7670*/  F2FP.F16.F32.PACK_AB R28, RZ, R28 ;  /* 0x0000001cff1c723e */ /* 0x000fe200000000ff */
[----:B------:R-:W-:Y:S01]  /*7680*/  @P2 STG.E.U16 desc[UR36][R6.64], R26 ;  /* 0x0000001a06002986 */ /* 0x000fe2000c101524 */
[----:B------:R-:W-:Y:S01]  /*7690*/  F2FP.F16.F32.PACK_AB R29, RZ, R29 ;  /* 0x0000001dff1d723e */ /* 0x000fe200000000ff */
[-C--:B------:R-:W-:Y:S01]  /*76a0*/  FMUL R38, R38, R154.reuse ;  /* 0x0000009a26267220 */ /* 0x080fe20000400000 */
[C---:B------:R-:W-:Y:S01]  /*76b0*/  ISETP.GT.AND P2, PT, R0.reuse, 0x8, P1 ;  /* 0x000000080000780c */ /* 0x040fe20000f44270 */
[----:B------:R-:W-:Y:S01]  /*76c0*/  @P4 STG.E.U16 desc[UR36][R6.64+0x2], R27 ;  /* 0x0000021b06004986 */ /* 0x000fe2000c101524 */
[----:B------:R-:W-:Y:S01]  /*76d0*/  ISETP.GT.AND P1, PT, R3, 0x10, PT ;  /* 0x000000100300780c */ /* 0x000fe20003f24270 */
[----:B------:R-:W-:Y:S01]  /*76e0*/  FMUL R39, R39, R154 ;  /* 0x0000009a27277220 */ /* 0x000fe20000400000 */
[----:B------:R-:W-:Y:S01]  /*76f0*/  F2FP.F16.F32.PACK_AB R30, RZ, R30 ;  /* 0x0000001eff1e723e */ /* 0x000fe200000000ff */
[----:B------:R-:W-:Y:S01]  /*7700*/  @P5 STG.E.U16 desc[UR36][R4.64+0x10], R28 ;  /* 0x0000101c04005986 */ /* 0x000fe2000c101524 */
[----:B------:R-:W-:Y:S01]  /*7710*/  ISETP.GT.AND P4, PT, R0, RZ, P1 ;  /* 0x000000ff0000720c */ /* 0x000fe20000f84270 */
[-C--:B------:R-:W-:Y:S01]  /*7720*/  FMUL R40, R40, R154.reuse ;  /* 0x0000009a28287220 */ /* 0x080fe20000400000 */
[----:B------:R-:W-:Y:S01]  /*7730*/  F2FP.F16.F32.PACK_AB R31, RZ, R31 ;  /* 0x0000001fff1f723e */ /* 0x000fe200000000ff */
[----:B------:R-:W-:Y:S01]  /*7740*/  @P3 STG.E.U16 desc[UR36][R4.64+0x12], R29 ;  /* 0x0000121d04003986 */ /* 0x000fe2000c101524 */
[----:B------:R-:W-:Y:S01]  /*7750*/  ISETP.GT.AND P3, PT, R0, 0x8, P0 ;  /* 0x000000080000780c */ /* 0x000fe20000764270 */
[----:B------:R-:W-:Y:S01]  /*7760*/  FMUL R41, R41, R154 ;  /* 0x0000009a29297220 */ /* 0x000fe20000400000 */
[----:B------:R-:W-:Y:S01]  /*7770*/  ISETP.GT.AND P0, PT, R3, 0x11, PT ;  /* 0x000000110300780c */ /* 0x000fe20003f04270 */
[----:B------:R-:W-:Y:S01]  /*7780*/  @P2 STG.E.U16 desc[UR36][R6.64+0x10], R30 ;  /* 0x0000101e06002986 */ /* 0x000fe2000c101524 */
[----:B------:R-:W-:Y:S01]  /*7790*/  F2FP.F16.F32.PACK_AB R32, RZ, R32 ;  /* 0x00000020ff20723e */ /* 0x000fe200000000ff */
[-C--:B------:R-:W-:Y:S01]  /*77a0*/  FMUL R42, R42, R154.reuse ;  /* 0x0000009a2a2a7220 */ /* 0x080fe20000400000 */
[C---:B------:R-:W-:Y:S01]  /*77b0*/  ISETP.GT.AND P5, PT, R0.reuse, RZ, P0 ;  /* 0x000000ff0000720c */ /* 0x040fe200007a4270 */
[-C--:B------:R-:W-:Y:S01]  /*77c0*/  FMUL R43, R43, R154.reuse ;  /* 0x0000009a2b2b7220 */ /* 0x080fe20000400000 */
[----:B------:R-:W-:Y:S01]  /*77d0*/  ISETP.GT.AND P2, PT, R0, 0x8, P1 ;  /* 0x000000080000780c */ /* 0x000fe20000f44270 */
[-C--:B------:R-:W-:Y:S01]  /*77e0*/  FMUL R44, R44, R154.reuse ;  /* 0x0000009a2c2c7220 */ /* 0x080fe20000400000 */
[----:B------:R-:W-:Y:S01]  /*77f0*/  ISETP.GT.AND P1, PT, R3, 0x18, PT ;  /* 0x000000180300780c */ /* 0x000fe20003f24270 */
[-C--:B------:R-:W-:Y:S01]  /*7800*/  FMUL R45, R45, R154.reuse ;  /* 0x0000009a2d2d7220 */ /* 0x080fe20000400000 */
[----:B------:R-:W-:Y:S01]  /*7810*/  F2FP.F16.F32.PACK_AB R33, RZ, R33 ;  /* 0x00000021ff21723e */ /* 0x000fe200000000ff */
[----:B------:R-:W-:Y:S01]  /*7820*/  @P3 STG.E.U16 desc[UR36][R6.64+0x12], R31 ;  /* 0x0000121f06003986 */ /* 0x000fe2000c101524 */
[----:B------:R-:W-:Y:S01]  /*7830*/  ISETP.GT.AND P3, PT, R0, 0x8, P0 ;  /* 0x000000080000780c */ /* 0x000fe20000764270 */
[-C--:B------:R-:W-:Y:S01]  /*7840*/  FMUL R46, R46, R154.reuse ;  /* 0x0000009a2e2e7220 */ /* 0x080fe20000400000 */
[----:B------:R-:W-:Y:S01]  /*7850*/  ISETP.GT.AND P0, PT, R3, 0x19, PT ;  /* 0x000000190300780c */ /* 0x000fe20003f04270 */
[----:B------:R-:W-:Y:S01]  /*7860*/  @P4 STG.E.U16 desc[UR36][R4.64+0x20], R32 ;  /* 0x0000202004004986 */ /* 0x000fe2000c101524 */
[C---:B------:R-:W-:Y:S01]  /*7870*/  ISETP.GT.AND P4, PT, R0.reuse, RZ, P1 ;  /* 0x000000ff0000720c */ /* 0x040fe20000f84270 */
[----:B------:R-:W-:Y:S01]  /*7880*/  FMUL R47, R47, R154 ;  /* 0x0000009a2f2f7220 */ /* 0x000fe20000400000 */
[----:B------:R-:W-:Y:S01]  /*7890*/  F2FP.F16.F32.PACK_AB R34, RZ, R34 ;  /* 0x00000022ff22723e */ /* 0x000fe200000000ff */
[----:B------:R-:W-:Y:S01]  /*78a0*/  @P5 STG.E.U16 desc[UR36][R4.64+0x22], R33 ;  /* 0x0000222104005986 */ /* 0x000fe2000c101524 */
[----:B------:R-:W-:Y:S01]  /*78b0*/  ISETP.GT.AND P5, PT, R0, RZ, P0 ;  /* 0x000000ff0000720c */ /* 0x000fe200007a4270 */
[----:B------:R-:W-:Y:S01]  /*78c0*/  FMUL R48, R48, R154 ;  /* 0x0000009a30307220 */ /* 0x000fe20000400000 */
[----:B------:R-:W-:Y:S01]  /*78d0*/  F2FP.F16.F32.PACK_AB R35, RZ, R35 ;  /* 0x00000023ff23723e */ /* 0x000fe200000000ff */
[----:B------:R-:W-:Y:S01]  /*78e0*/  @P2 STG.E.U16 desc[UR36][R6.64+0x20], R34 ;  /* 0x0000202206002986 */ /* 0x000fe2000c101524 */
[----:B------:R-:W-:Y:S01]  /*78f0*/  F2FP.F16.F32.PACK_AB R36, RZ, R36 ;  /* 0x00000024ff24723e */ /* 0x000fe200000000ff */
[-C--:B------:R-:W-:Y:S01]  /*7900*/  FMUL R49, R49, R154.reuse ;  /* 0x0000009a31317220 */ /* 0x080fe20000400000 */
[----:B------:R-:W-:Y:S01]  /*7910*/  ISETP.GT.AND P2, PT, R0, 0x8, P1 ;  /* 0x000000080000780c */ /* 0x000fe20000f44270 */
[----:B------:R-:W-:Y:S01]  /*7920*/  @P3 STG.E.U16 desc[UR36][R6.64+0x22], R35 ;  /* 0x0000222306003986 */ /* 0x000fe2000c101524 */
[----:B------:R-:W-:Y:S01]  /*7930*/  ISETP.GT.AND P1, PT, R3, 0x20, PT ;  /* 0x000000200300780c */ /* 0x000fe20003f24270 */
[-C--:B------:R-:W-:Y:S01]  /*7940*/  FMUL R50, R50, R154.reuse ;  /* 0x0000009a32327220 */ /* 0x080fe20000400000 */
[----:B------:R-:W-:Y:S01]  /*7950*/  F2FP.F16.F32.PACK_AB R37, RZ, R37 ;  /* 0x00000025ff25723e */ /* 0x000fe200000000ff */
[----:B------:R-:W-:Y:S01]  /*7960*/  @P4 STG.E.U16 desc[UR36][R4.64+0x30], R36 ;  /* 0x0000302404004986 */ /* 0x000fe2000c101524 */
[C---:B------:R-:W-:Y:S01]  /*7970*/  ISETP.GT.AND P3, PT, R0.reuse, 0x8, P0 ;  /* 0x000000080000780c */ /* 0x040fe20000764270 */
[-C--:B------:R-:W-:Y:S01]  /*7980*/  FMUL R51, R51, R154.reuse ;  /* 0x0000009a33337220 */ /* 0x080fe20000400000 */
[----:B------:R-:W-:Y:S01]  /*7990*/  ISETP.GT.AND P0, PT, R3, 0x21, PT ;  /* 0x000000210300780c */ /* 0x000fe20003f04270 */
[----:B------:R-:W-:Y:S01]  /*79a0*/  @P5 STG.E.U16 desc[UR36][R4.64+0x32], R37 ;  /* 0x0000322504005986 */ /* 0x000fe2000c101524 */
[----:B------:R-:W-:Y:S01]  /*79b0*/  ISETP.GT.AND P4, PT, R0, RZ, P1 ;  /* 0x000000ff0000720c */ /* 0x000fe20000f84270 */
[----:B------:R-:W-:Y:S01]  /*79c0*/  FMUL R52, R52, R154 ;  /* 0x0000009a34347220 */ /* 0x000fe20000400000 */
[----:B------:R-:W-:Y:S01]  /*79d0*/  F2FP.F16.F32.PACK_AB R38, RZ, R38 ;  /* 0x00000026ff26723e */ /* 0x000fe200000000ff */
[-C--:B------:R-:W-:Y:S01]  /*79e0*/  FMUL R53, R53, R154.reuse ;  /* 0x0000009a35357220 */ /* 0x080fe20000400000 */
        /* <DEDUP_REMOVED lines=325> */
[----:B------:R-:W-:Y:S01]  /*8e40*/  FMUL R151, R151, R154 ;  /* 0x0000009a97977220 */ /* 0x000fe20000400000 */
[----:B------:R-:W-:Y:S01]  /*8e50*/  ISETP.GT.AND P2, PT, R0, 0x8, P1 ;  /* 0x000000080000780c */ /* 0x000fe20000f44270 */
[----:B------:R-:W-:Y:S01]  /*8e60*/  @P3 STG.E.U16 desc[UR36][R6.64+0x132], R103 ;  /* 0x0001326706003986 */ /* 0x000fe2000c101524 */
[----:B------:R-:W-:-:S02]  /*8e70*/  ISETP.GT.AND P1, PT, R3, 0xa8, PT ;  /* 0x000000a80300780c */ /* 0x000fc40003f24270 */
[----:B------:R-:W-:Y:S01]  /*8e80*/  F2FP.F16.F32.PACK_AB R105, RZ, R105 ;  /* 0x00000069ff69723e */ /* 0x000fe200000000ff */
[----:B------:R-:W-:Y:S01]  /*8e90*/  @P4 STG.E.U16 desc[UR36][R4.64+0x140], R104 ;  /* 0x0001406804004986 */ /* 0x000fe2000c101524 */
[C---:B------:R-:W-:Y:S02]  /*8ea0*/  ISETP.GT.AND P3, PT, R0.reuse, 0x8, P0 ;  /* 0x000000080000780c */ /* 0x040fe40000764270 */
[----:B------:R-:W-:Y:S01]  /*8eb0*/  ISETP.GT.AND P0, PT, R3, 0xa9, PT ;  /* 0x000000a90300780c */ /* 0x000fe20003f04270 */
[----:B------:R-:W-:Y:S01]  /*8ec0*/  @P5 STG.E.U16 desc[UR36][R4.64+0x142], R105 ;  /* 0x0001426904005986 */ /* 0x000fe2000c101524 */
[C---:B------:R-:W-:Y:S02]  /*8ed0*/  ISETP.GT.AND P4, PT, R0.reuse, RZ, P1 ;  /* 0x000000ff0000720c */ /* 0x040fe40000f84270 */
[----:B------:R-:W-:Y:S02]  /*8ee0*/  F2FP.F16.F32.PACK_AB R106, RZ, R106 ;  /* 0x0000006aff6a723e */ /* 0x000fe400000000ff */
[----:B------:R-:W-:-:S02]  /*8ef0*/  ISETP.GT.AND P5, PT, R0, RZ, P0 ;  /* 0x000000ff0000720c */ /* 0x000fc400007a4270 */
[----:B------:R-:W-:Y:S01]  /*8f00*/  F2FP.F16.F32.PACK_AB R107, RZ, R107 ;  /* 0x0000006bff6b723e */ /* 0x000fe200000000ff */
[----:B------:R-:W-:Y:S01]  /*8f10*/  @P2 STG.E.U16 desc[UR36][R6.64+0x140], R106 ;  /* 0x0001406a06002986 */ /* 0x000fe2000c101524 */
[----:B------:R-:W-:Y:S02]  /*8f20*/  F2FP.F16.F32.PACK_AB R108, RZ, R108 ;  /* 0x0000006cff6c723e */ /* 0x000fe400000000ff */
[C---:B------:R-:W-:Y:S01]  /*8f30*/  ISETP.GT.AND P2, PT, R0.reuse, 0x8, P1 ;  /* 0x000000080000780c */ /* 0x040fe20000f44270 */
[----:B------:R-:W-:Y:S01]  /*8f40*/  @P3 STG.E.U16 desc[UR36][R6.64+0x142], R107 ;  /* 0x0001426b06003986 */ /* 0x000fe2000c101524 */
[----:B------:R-:W-:Y:S02]  /*8f50*/  ISETP.GT.AND P1, PT, R3, 0xb0, PT ;  /* 0x000000b00300780c */ /* 0x000fe40003f24270 */
[----:B------:R-:W-:Y:S01]  /*8f60*/  F2FP.F16.F32.PACK_AB R109, RZ, R109 ;  /* 0x0000006dff6d723e */ /* 0x000fe200000000ff */
[----:B------:R-:W-:Y:S01]  /*8f70*/  @P4 STG.E.U16 desc[UR36][R4.64+0x150], R108 ;  /* 0x0001506c04004986 */ /* 0x000fe2000c101524 */
[----:B------:R-:W-:-:S02]  /*8f80*/  ISETP.GT.AND P3, PT, R0, 0x8, P0 ;  /* 0x000000080000780c */ /* 0x000fc40000764270 */
[----:B------:R-:W-:Y:S01]  /*8f90*/  ISETP.GT.AND P0, PT, R3, 0xb1, PT ;  /* 0x000000b10300780c */ /* 0x000fe20003f04270 */
[----:B------:R-:W-:Y:S01]  /*8fa0*/  @P5 STG.E.U16 desc[UR36][R4.64+0x152], R109 ;  /* 0x0001526d04005986 */ /* 0x000fe2000c101524 */
[C---:B------:R-:W-:Y:S02]  /*8fb0*/  ISETP.GT.AND P4, PT, R0.reuse, RZ, P1 ;  /* 0x000000ff0000720c */ /* 0x040fe40000f84270 */
[----:B------:R-:W-:Y:S02]  /*8fc0*/  F2FP.F16.F32.PACK_AB R110, RZ, R110 ;  /* 0x0000006eff6e723e */ /* 0x000fe400000000ff */
[----:B------:R-:W-:Y:S02]  /*8fd0*/  ISETP.GT.AND P5, PT, R0, RZ, P0 ;  /* 0x000000ff0000720c */ /* 0x000fe400007a4270 */
[----:B------:R-:W-:Y:S01]  /*8fe0*/  F2FP.F16.F32.PACK_AB R111, RZ, R111 ;  /* 0x0000006fff6f723e */ /* 0x000fe200000000ff */
[----:B------:R-:W-:Y:S01]  /*8ff0*/  @P2 STG.E.U16 desc[UR36][R6.64+0x150], R110 ;  /* 0x0001506e06002986 */ /* 0x000fe2000c101524 */
[----:B------:R-:W-:-:S02]  /*9000*/  F2FP.F16.F32.PACK_AB R112, RZ, R112 ;  /* 0x00000070ff70723e */ /* 0x000fc400000000ff */
[C---:B------:R-:W-:Y:S01]  /*9010*/  ISETP.GT.AND P2, PT, R0.reuse, 0x8, P1 ;  /* 0x000000080000780c */ /* 0x040fe20000f44270 */
[----:B------:R-:W-:Y:S01]  /*9020*/  @P3 STG.E.U16 desc[UR36][R6.64+0x152], R111 ;  /* 0x0001526f06003986 */ /* 0x000fe2000c101524 */
[C---:B------:R-:W-:Y:S02]  /*9030*/  ISETP.GT.AND P1, PT, R3.reuse, 0xb8, PT ;  /* 0x000000b80300780c */ /* 0x040fe40003f24270 */
[----:B------:R-:W-:Y:S01]  /*9040*/  F2FP.F16.F32.PACK_AB R113, RZ, R113 ;  /* 0x00000071ff71723e */ /* 0x000fe200000000ff */
[----:B------:R-:W-:Y:S01]  /*9050*/  @P4 STG.E.U16 desc[UR36][R4.64+0x160], R112 ;  /* 0x0001607004004986 */ /* 0x000fe2000c101524 */
[C---:B------:R-:W-:Y:S02]  /*9060*/  ISETP.GT.AND P3, PT, R0.reuse, 0x8, P0 ;  /* 0x000000080000780c */ /* 0x040fe40000764270 */
[----:B------:R-:W-:Y:S01]  /*9070*/  ISETP.GT.AND P0, PT, R3, 0xb9, PT ;  /* 0x000000b90300780c */ /* 0x000fe20003f04270 */
[----:B------:R-:W-:Y:S01]  /*9080*/  @P5 STG.E.U16 desc[UR36][R4.64+0x162], R113 ;  /* 0x0001627104005986 */ /* 0x000fe2000c101524 */
[----:B------:R-:W-:-:S02]  /*9090*/  ISETP.GT.AND P4, PT, R0, RZ, P1 ;  /* 0x000000ff0000720c */ /* 0x000fc40000f84270 */
[----:B------:R-:W-:Y:S02]  /*90a0*/  F2FP.F16.F32.PACK_AB R114, RZ, R114 ;  /* 0x00000072ff72723e */ /* 0x000fe400000000ff */
[C---:B------:R-:W-:Y:S02]  /*90b0*/  ISETP.GT.AND P5, PT, R0.reuse, RZ, P0 ;  /* 0x000000ff0000720c */ /* 0x040fe400007a4270 */
[----:B------:R-:W-:Y:S01]  /*90c0*/  F2FP.F16.F32.PACK_AB R115, RZ, R115 ;  /* 0x00000073ff73723e */ /* 0x000fe200000000ff */
[----:B------:R-:W-:Y:S01]  /*90d0*/  @P2 STG.E.U16 desc[UR36][R6.64+0x160], R114 ;  /* 0x0001607206002986 */ /* 0x000fe2000c101524 */
[----:B------:R-:W-:Y:S02]  /*90e0*/  F2FP.F16.F32.PACK_AB R116, RZ, R116 ;  /* 0x00000074ff74723e */ /* 0x000fe400000000ff */
        /* <DEDUP_REMOVED lines=65> */
[----:B------:R-:W-:Y:S02]  /*9500*/  ISETP.GT.AND P5, PT, R0, RZ, P0 ;  /* 0x000000ff0000720c */ /* 0x000fe400007a4270 */
[----:B------:R-:W-:Y:S02]  /*9510*/  F2FP.F16.F32.PACK_AB R134, RZ, R134 ;  /* 0x00000086ff86723e */ /* 0x000fe400000000ff */
[----:B------:R-:W-:Y:S02]  /*9520*/  F2FP.F16.F32.PACK_AB R135, RZ, R135 ;  /* 0x00000087ff87723e */ /* 0x000fe400000000ff */
[----:B------:R-:W-:Y:S01]  /*9530*/  F2FP.F16.F32.PACK_AB R136, RZ, R136 ;  /* 0x00000088ff88723e */ /* 0x000fe200000000ff */
[----:B------:R-:W-:Y:S01]  /*9540*/  @P2 STG.E.U16 desc[UR36][R6.64+0x1b0], R134 ;  /* 0x0001b08606002986 */ /* 0x000fe2000c101524 */
[----:B------:R-:W-:-:S02]  /*9550*/  F2FP.F16.F32.PACK_AB R137, RZ, R137 ;  /* 0x00000089ff89723e */ /* 0x000fc400000000ff */
[C---:B------:R-:W-:Y:S01]  /*9560*/  ISETP.GT.AND P1, PT, R0.reuse, 0x8, P1 ;  /* 0x000000080000780c */ /* 0x040fe20000f24270 */
[----:B------:R-:W-:Y:S01]  /*9570*/  @P3 STG.E.U16 desc[UR36][R6.64+0x1b2], R135 ;  /* 0x0001b28706003986 */ /* 0x000fe2000c101524 */
[C---:B------:R-:W-:Y:S02]  /*9580*/  ISETP.GT.AND P2, PT, R0.reuse, 0x8, P0 ;  /* 0x000000080000780c */ /* 0x040fe40000744270 */
[C---:B------:R-:W-:Y:S01]  /*9590*/  ISETP.GT.AND P0, PT, R3.reuse, 0xe9, PT ;  /* 0x000000e90300780c */ /* 0x040fe20003f04270 */
[----:B------:R-:W-:Y:S01]  /*95a0*/  @P4 STG.E.U16 desc[UR36][R4.64+0x1c0], R136 ;  /* 0x0001c08804004986 */ /* 0x000fe2000c101524 */
[----:B------:R-:W-:Y:S02]  /*95b0*/  ISETP.GT.AND P4, PT, R3, 0xe8, PT ;  /* 0x000000e80300780c */ /* 0x000fe40003f84270 */
[----:B------:R-:W-:Y:S01]  /*95c0*/  F2FP.F16.F32.PACK_AB R138, RZ, R138 ;  /* 0x0000008aff8a723e */ /* 0x000fe200000000ff */
[----:B------:R-:W-:Y:S01]  /*95d0*/  @P5 STG.E.U16 desc[UR36][R4.64+0x1c2], R137 ;  /* 0x0001c28904005986 */ /* 0x000fe2000c101524 */
[----:B------:R-:W-:-:S02]  /*95e0*/  ISETP.GT.AND P5, PT, R0, RZ, P4 ;  /* 0x000000ff0000720c */ /* 0x000fc400027a4270 */
[----:B------:R-:W-:Y:S01]  /*95f0*/  F2FP.F16.F32.PACK_AB R139, RZ, R139 ;  /* 0x0000008bff8b723e */ /* 0x000fe200000000ff */
[----:B------:R-:W-:Y:S01]  /*9600*/  @P1 STG.E.U16 desc[UR36][R6.64+0x1c0], R138 ;  /* 0x0001c08a06001986 */ /* 0x000fe2000c101524 */
[----:B------:R-:W-:Y:S02]  /*9610*/  F2FP.F16.F32.PACK_AB R140, RZ, R140 ;  /* 0x0000008cff8c723e */ /* 0x000fe400000000ff */
[C---:B------:R-:W-:Y:S01]  /*9620*/  ISETP.GT.AND P3, PT, R0.reuse, RZ, P0 ;  /* 0x000000ff0000720c */ /* 0x040fe20000764270 */
[----:B------:R-:W-:Y:S01]  /*9630*/  @P2 STG.E.U16 desc[UR36][R6.64+0x1c2], R139 ;  /* 0x0001c28b06002986 */ /* 0x000fe2000c101524 */
[C---:B------:R-:W-:Y:S02]  /*9640*/  ISETP.GT.AND P4, PT, R0.reuse, 0x8, P4 ;  /* 0x000000080000780c */ /* 0x040fe40002784270 */
[----:B------:R-:W-:Y:S02]  /*9650*/  F2FP.F16.F32.PACK_AB R141, RZ, R141 ;  /* 0x0000008dff8d723e */ /* 0x000fe400000000ff */
[----:B------:R-:W-:Y:S01]  /*9660*/  F2FP.F16.F32.PACK_AB R142, RZ, R142 ;  /* 0x0000008eff8e723e */ /* 0x000fe200000000ff */
[----:B------:R-:W-:Y:S01]  /*9670*/  @P5 STG.E.U16 desc[UR36][R4.64+0x1d0], R140 ;  /* 0x0001d08c04005986 */ /* 0x000fe2000c101524 */
[----:B------:R-:W-:-:S02]  /*9680*/  ISETP.GT.AND P5, PT, R0, 0x8, P0 ;  /* 0x000000080000780c */ /* 0x000fc400007a4270 */
[----:B------:R-:W-:Y:S02]  /*9690*/  F2FP.F16.F32.PACK_AB R143, RZ, R143 ;  /* 0x0000008fff8f723e */ /* 0x000fe400000000ff */
[C---:B------:R-:W-:Y:S01]  /*96a0*/  ISETP.GT.AND P0, PT, R3.reuse, 0xf1, PT ;  /* 0x000000f10300780c */ /* 0x040fe20003f04270 */
[----:B------:R-:W-:Y:S01]  /*96b0*/  @P3 STG.E.U16 desc[UR36][R4.64+0x1d2], R141 ;  /* 0x0001d28d04003986 */ /* 0x000fe2000c101524 */
[----:B------:R-:W-:Y:S02]  /*96c0*/  ISETP.GT.AND P3, PT, R3, 0xf0, PT ;  /* 0x000000f00300780c */ /* 0x000fe40003f64270 */
[----:B------:R-:W-:Y:S01]  /*96d0*/  F2FP.F16.F32.PACK_AB R144, RZ, R144 ;  /* 0x00000090ff90723e */ /* 0x000fe200000000ff */
[----:B------:R-:W-:Y:S01]  /*96e0*/  @P4 STG.E.U16 desc[UR36][R6.64+0x1d0], R142 ;  /* 0x0001d08e06004986 */ /* 0x000fe2000c101524 */
[C---:B------:R-:W-:Y:S02]  /*96f0*/  ISETP.GT.AND P4, PT, R0.reuse, RZ, P3 ;  /* 0x000000ff0000720c */ /* 0x040fe40001f84270 */
[----:B------:R-:W-:Y:S01]  /*9700*/  F2FP.F16.F32.PACK_AB R145, RZ, R145 ;  /* 0x00000091ff91723e */ /* 0x000fe200000000ff */
[----:B------:R-:W-:Y:S01]  /*9710*/  @P5 STG.E.U16 desc[UR36][R6.64+0x1d2], R143 ;  /* 0x0001d28f06005986 */ /* 0x000fe2000c101524 */
[----:B------:R-:W-:-:S02]  /*9720*/  ISETP.GT.AND P5, PT, R0, RZ, P0 ;  /* 0x000000ff0000720c */ /* 0x000fc400007a4270 */
[C---:B------:R-:W-:Y:S02]  /*9730*/  ISETP.GT.AND P2, PT, R3.reuse, 0xf8, PT ;  /* 0x000000f80300780c */ /* 0x040fe40003f44270 */
[----:B------:R-:W-:Y:S02]  /*9740*/  ISETP.GT.AND P1, PT, R3, 0xf9, PT ;  /* 0x000000f90300780c */ /* 0x000fe40003f24270 */
[C---:B------:R-:W-:Y:S02]  /*9750*/  ISETP.GT.AND P3, PT, R0.reuse, 0x8, P3 ;  /* 0x000000080000780c */ /* 0x040fe40001f64270 */
[C---:B------:R-:W-:Y:S01]  /*9760*/  ISETP.GT.AND P0, PT, R0.reuse, 0x8, P0 ;  /* 0x000000080000780c */ /* 0x040fe20000704270 */
[----:B------:R-:W-:Y:S01]  /*9770*/  @P4 STG.E.U16 desc[UR36][R4.64+0x1e0], R144 ;  /* 0x0001e09004004986 */ /* 0x000fe2000c101524 */
[C---:B------:R-:W-:Y:S02]  /*9780*/  ISETP.GT.AND P4, PT, R0.reuse, RZ, P1 ;  /* 0x000000ff0000720c */ /* 0x040fe40000f84270 */
[----:B------:R-:W-:Y:S01]  /*9790*/  F2FP.F16.F32.PACK_AB R146, RZ, R146 ;  /* 0x00000092ff92723e */ /* 0x000fe200000000ff */
[----:B------:R-:W-:Y:S01]  /*97a0*/  @P5 STG.E.U16 desc[UR36][R4.64+0x1e2], R145 ;  /* 0x0001e29104005986 */ /* 0x000fe2000c101524 */
[----:B------:R-:W-:-:S02]  /*97b0*/  ISETP.GT.AND P5, PT, R0, RZ, P2 ;  /* 0x000000ff0000720c */ /* 0x000fc400017a4270 */
[C---:B------:R-:W-:Y:S02]  /*97c0*/  ISETP.GT.AND P2, PT, R0.reuse, 0x8, P2 ;  /* 0x000000080000780c */ /* 0x040fe40001744270 */
[----:B------:R-:W-:Y:S01]  /*97d0*/  F2FP.F16.F32.PACK_AB R147, RZ, R147 ;  /* 0x00000093ff93723e */ /* 0x000fe200000000ff */
[----:B------:R-:W-:Y:S01]  /*97e0*/  @P3 STG.E.U16 desc[UR36][R6.64+0x1e0], R146 ;  /* 0x0001e09206003986 */ /* 0x000fe2000c101524 */
[----:B------:R-:W-:Y:S02]  /*97f0*/  ISETP.GT.AND P1, PT, R0, 0x8, P1 ;  /* 0x000000080000780c */ /* 0x000fe40000f24270 */
[----:B------:R-:W-:Y:S01]  /*9800*/  F2FP.F16.F32.PACK_AB R148, RZ, R148 ;  /* 0x00000094ff94723e */ /* 0x000fe200000000ff */
[----:B------:R-:W-:Y:S01]  /*9810*/  @P0 STG.E.U16 desc[UR36][R6.64+0x1e2], R147 ;  /* 0x0001e29306000986 */ /* 0x000fe2000c101524 */
[----:B------:R-:W-:Y:S02]  /*9820*/  F2FP.F16.F32.PACK_AB R149, RZ, R149 ;  /* 0x00000095ff95723e */ /* 0x000fe400000000ff */
[----:B------:R-:W-:Y:S01]  /*9830*/  F2FP.F16.F32.PACK_AB R150, RZ, R150 ;  /* 0x00000096ff96723e */ /* 0x000fe200000000ff */
[----:B------:R-:W-:Y:S01]  /*9840*/  @P5 STG.E.U16 desc[UR36][R4.64+0x1f0], R148 ;  /* 0x0001f09404005986 */ /* 0x000fe2000c101524 */
[----:B------:R-:W-:-:S03]  /*9850*/  F2FP.F16.F32.PACK_AB R151, RZ, R151 ;  /* 0x00000097ff97723e */ /* 0x000fc600000000ff */
[----:B------:R0:W-:Y:S02]  /*9860*/  @P4 STG.E.U16 desc[UR36][R4.64+0x1f2], R149 ;  /* 0x0001f29504004986 */ /* 0x0001e4000c101524 */
[----:B0-----:R-:W-:Y:S02]  /*9870*/  @P2 IMAD.MOV.U32 R4, RZ, RZ, R6 ;  /* 0x000000ffff042224 */ /* 0x001fe400078e0006 */
[----:B------:R-:W-:-:S05]  /*9880*/  @P2 IMAD.MOV.U32 R5, RZ, RZ, R7 ;  /* 0x000000ffff052224 */ /* 0x000fca00078e0007 */
[----:B------:R0:W-:Y:S04]  /*9890*/  @P2 STG.E.U16 desc[UR36][R4.64+0x1f0], R150 ;  /* 0x0001f09604002986 */ /* 0x0001e8000c101524 */
[----:B------:R0:W-:Y:S02]  /*98a0*/  @P1 STG.E.U16 desc[UR36][R6.64+0x1f2], R151 ;  /* 0x0001f29706001986 */ /* 0x0001e4000c101524 */
.L_x_282:
[----:B------:R-:W-:Y:S05]  /*98b0*/  BSYNC B0 ;  /* 0x0000000000007941 */ /* 0x000fea0003800000 */
.L_x_28:
[----:B------:R-:W-:Y:S01]  /*98c0*/  ULDC UR4, c[0x0][0xc] ;  /* 0x0000030000047ab9 */ /* 0x000fe20000000800 */
[----:B------:R-:W-:Y:S01]  /*98d0*/  ULDC UR5, c[0x0][0x10] ;  /* 0x0000040000057ab9 */ /* 0x000fe20000000800 */
[----:B0-----:R-:W0:Y:S01]  /*98e0*/  LDC R3, c[0x0][0x14] ;  /* 0x00000500ff037b82 */ /* 0x001e220000000800 */
[----:B------:R-:W-:Y:S01]  /*98f0*/  UIMAD.WIDE.U32 UR4, UR4, UR5, URZ ;  /* 0x00000005040472a5 */ /* 0x000fe2000f8e003f */
[----:B------:R-:W-:Y:S01]  /*9900*/  PRMT R0, RZ, 0x7610, R0 ;  /* 0x00007610ff007816 */ /* 0x000fe20000000000 */
[----:B----45:R-:W-:Y:S02]  /*9910*/  IMAD.MOV.U32 R152, RZ, RZ, -0x1 ;  /* 0xffffffffff987424 */ /* 0x030fe400078e00ff */
[----:B------:R-:W-:Y:S02]  /*9920*/  IMAD.MOV.U32 R23, RZ, RZ, -0x1 ;  /* 0xffffffffff177424 */ /* 0x000fe400078e00ff */
[----:B0-----:R-:W-:-:S04]  /*9930*/  IMAD.WIDE.U32 R16, R3, UR4, R16 ;  /* 0x0000000403107c25 */ /* 0x001fc8000f8e0010 */
[----:B------:R-:W-:Y:S01]  /*9940*/  IMAD R3, R3, UR5, RZ ;  /* 0x0000000503037c24 */ /* 0x000fe2000f8e02ff */
[----:B------:R-:W-:Y:S02]  /*9950*/  ULDC.64 UR4, c[0x0][0x650] ;  /* 0x0001940000047ab9 */ /* 0x000fe40000000a00 */
[----:B------:R-:W-:Y:S01]  /*9960*/  ISETP.GE.U32.AND P0, PT, R16, UR4, PT ;  /* 0x0000000410007c0c */ /* 0x000fe2000bf06070 */
[----:B------:R-:W-:-:S05]  /*9970*/  IMAD.IADD R17, R17, 0x1, R3 ;  /* 0x0000000111117824 */ /* 0x000fca00078e0203 */
[----:B------:R-:W-:-:S13]  /*9980*/  ISETP.GE.U32.AND.EX P0, PT, R17, UR5, PT, P0 ;  /* 0x0000000511007c0c */ /* 0x000fda000bf06100 */
[----:B------:R-:W-:Y:S05]  /*9990*/  @P0 BRA `(.L_x_283) ;  /* 0x0000000400640947 */ /* 0x000fea0003800000 */
[----:B------:R-:W0:Y:S01]  /*99a0*/  S2R R12, SR_CTAID.X ;  /* 0x00000000000c7919 */ /* 0x000e220000002500 */
[----:B------:R-:W4:Y:S01]  /*99b0*/  LDC.64 R10, c[0x0][0x628] ;  /* 0x00018a00ff0a7b82 */ /* 0x000f220000000a00 */
[----:B------:R-:W-:Y:S01]  /*99c0*/  ULDC UR4, c[0x0][0x150] ;  /* 0x0000540000047ab9 */ /* 0x000fe20000000800 */
[----:B-123--:R-:W-:Y:S01]  /*99d0*/  IMAD.MOV.U32 R8, RZ, RZ, R16 ;  /* 0x000000ffff087224 */ /* 0x00efe200078e0010 */
[----:B------:R-:W1:Y:S01]  /*99e0*/  S2R R24, SR_CTAID.Y ;  /* 0x0000000000187919 */ /* 0x000e620000002600 */
[----:B------:R-:W-:-:S04]  /*99f0*/  IMAD.MOV.U32 R9, RZ, RZ, R17 ;  /* 0x000000ffff097224 */ /* 0x000fc800078e0011 */
[----:B------:R-:W2:Y:S08]  /*9a00*/  LDC R21, c[0x0][0x144] ;  /* 0x00005100ff157b82 */ /* 0x000eb00000000800 */
[----:B------:R-:W3:Y:S08]  /*9a10*/  LDC R0, c[0x0][0x630] ;  /* 0x00018c00ff007b82 */ /* 0x000ef00000000800 */
[----:B------:R-:W1:Y:S01]  /*9a20*/  LDC.64 R14, c[0x0][0x620] ;  /* 0x00018800ff0e7b82 */ /* 0x000e620000000a00 */
[----:B----4-:R-:W-:-:S04]  /*9a30*/  ISETP.NE.U32.AND P0, PT, R10, RZ, PT ;  /* 0x000000ff0a00720c */ /* 0x010fc80003f05070 */
[----:B------:R-:W-:Y:S02]  /*9a40*/  ISETP.NE.AND.EX P0, PT, R11, RZ, PT, P0 ;  /* 0x000000ff0b00720c */ /* 0x000fe40003f05300 */
[----:B0-----:R-:W-:-:S05]  /*9a50*/  I2FP.F32.U32 R3, R12 ;  /* 0x0000000c00037245 */ /* 0x001fca0000201000 */
[----:B------:R-:W-:-:S04]  /*9a60*/  FMUL R3, R3, UR4 ;  /* 0x0000000403037c20 */ /* 0x000fc80008400000 */
[----:B------:R0:W4:Y:S02]  /*9a70*/  F2I.U32.TRUNC.NTZ R20, R3 ;  /* 0x0000000300147305 */ /* 0x000124000020f000 */
[----:B--23--:R-:W-:Y:S05]  /*9a80*/  @!P0 BRA `(.L_x_284) ;  /* 0x0000000000288947 */ /* 0x00cfea0003800000 */
[----:B0-----:R-:W0:Y:S02]  /*9a90*/  LDC R3, c[0x0][0x634] ;  /* 0x00018d00ff037b82 */ /* 0x001e240000000800 */
        /* <DEDUP_REMOVED lines=9> */
.L_x_284:
[----:B------:R-:W2:Y:S01]  /*9b30*/  LDC.64 R30, c[0x0][0x640] ;  /* 0x00019000ff1e7b82 */ /* 0x000ea20000000a00 */
[-CC-:B------:R-:W-:Y:S01]  /*9b40*/  SHF.R.U64 R23, R8, R0.reuse, R9.reuse ;  /* 0x0000000008177219 */ /* 0x180fe20000001209 */
[----:B----4-:R-:W-:Y:S01]  /*9b50*/  IMAD.MOV R20, RZ, RZ, -R20 ;  /* 0x000000ffff147224 */ /* 0x010fe200078e0a14 */
[----:B------:R-:W-:Y:S01]  /*9b60*/  SHF.R.U32.HI R0, RZ, R0, R9 ;  /* 0x00000000ff007219 */ /* 0x000fe20000011609 */
[----:B------:R-:W-:Y:S01]  /*9b70*/  ULDC UR4, c[0x0][0x154] ;  /* 0x0000550000047ab9 */ /* 0x000fe20000000800 */
[----:B0-----:R-:W-:Y:S01]  /*9b80*/  IADD3 R3, P0, RZ, -R23, RZ ;  /* 0x80000017ff037210 */ /* 0x001fe20007f1e0ff */
[----:B------:R-:W-:Y:S02]  /*9b90*/  IMAD R26, R21, R20, R12 ;  /* 0x00000014151a7224 */ /* 0x000fe400078e020c */
[----:B------:R-:W0:Y:S01]  /*9ba0*/  LDC R6, c[0x0][0x618] ;  /* 0x00018600ff067b82 */ /* 0x000e220000000800 */
[----:B------:R-:W-:Y:S02]  /*9bb0*/  IMAD.MOV.U32 R7, RZ, RZ, 0x1 ;  /* 0x00000001ff077424 */ /* 0x000fe400078e00ff */
[----:B------:R-:W-:-:S04]  /*9bc0*/  IMAD.X R5, RZ, RZ, ~R0, P0 ;  /* 0x000000ffff057224 */ /* 0x000fc800000e0e00 */
[-C--:B-1----:R-:W-:Y:S01]  /*9bd0*/  IMAD R0, R5, R14.reuse, RZ ;  /* 0x0000000e05007224 */ /* 0x082fe200078e02ff */
[----:B------:R-:W1:Y:S01]  /*9be0*/  LDC R8, c[0x0][0x608] ;  /* 0x00018200ff087b82 */ /* 0x000e620000000800 */
[----:B------:R-:W-:-:S04]  /*9bf0*/  IMAD.WIDE.U32 R4, R3, R14, R16 ;  /* 0x0000000e03047225 */ /* 0x000fc800078e0010 */
[----:B------:R-:W-:Y:S01]  /*9c00*/  IMAD R3, R3, R15, R0 ;  /* 0x0000000f03037224 */ /* 0x000fe200078e0200 */
[----:B------:R-:W-:Y:S02]  /*9c10*/  I2FP.F32.U32 R0, R24 ;  /* 0x0000001800007245 */ /* 0x000fe40000201000 */
[----:B------:R-:W3:Y:S01]  /*9c20*/  LDC R28, c[0x0][0x658] ;  /* 0x00019600ff1c7b82 */ /* 0x000ee20000000800 */
[----:B------:R-:W-:Y:S01]  /*9c30*/  IMAD.IADD R3, R5, 0x1, R3 ;  /* 0x0000000105037824 */ /* 0x000fe200078e0203 */
[----:B--2---:R-:W-:Y:S01]  /*9c40*/  ISETP.NE.U32.AND P0, PT, R30, RZ, PT ;  /* 0x000000ff1e00720c */ /* 0x004fe20003f05070 */
[----:B------:R-:W-:Y:S01]  /*9c50*/  FMUL R0, R0, UR4 ;  /* 0x0000000400007c20 */ /* 0x000fe20008400000 */
[----:B------:R-:W-:Y:S02]  /*9c60*/  IMAD.MOV.U32 R5, RZ, RZ, -0x1 ;  /* 0xffffffffff057424 */ /* 0x000fe400078e00ff */
[----:B------:R-:W-:Y:S01]  /*9c70*/  ISETP.NE.AND.EX P0, PT, R31, RZ, PT, P0 ;  /* 0x000000ff1f00720c */ /* 0x000fe20003f05300 */
[----:B------:R2:W4:Y:S01]  /*9c80*/  F2I.U32.TRUNC.NTZ R13, R0 ;  /* 0x00000000000d7305 */ /* 0x000522000020f000 */
[----:B------:R-:W2:Y:S01]  /*9c90*/  LDC R15, c[0x0][0x148] ;  /* 0x00005200ff0f7b82 */ /* 0x000ea20000000800 */
[----:B0-----:R-:W-:-:S02]  /*9ca0*/  SHF.R.U64 R12, R4, R6, R3 ;  /* 0x00000006040c7219 */ /* 0x001fc40000001203 */
[----:B------:R-:W-:-:S05]  /*9cb0*/  SHF.R.U32.HI R3, RZ, R6, R3 ;  /* 0x00000006ff037219 */ /* 0x000fca0000011603 */
[----:B------:R-:W0:Y:S01]  /*9cc0*/  LDC R20, c[0x0][0x600] ;  /* 0x00018000ff147b82 */ /* 0x000e220000000800 */
[-CC-:B-1----:R-:W-:Y:S02]  /*9cd0*/  SHF.R.U64 R10, R12, R8.reuse, R3.reuse ;  /* 0x000000080c0a7219 */ /* 0x182fe40000001203 */
[----:B------:R-:W-:-:S05]  /*9ce0*/  SHF.R.U32.HI R3, RZ, R8, R3 ;  /* 0x00000008ff037219 */ /* 0x000fca0000011603 */
[----:B------:R-:W1:Y:S01]  /*9cf0*/  LDC R21, c[0x0][0x648] ;  /* 0x00019200ff157b82 */ /* 0x000e620000000800 */
[-C--:B---3--:R-:W-:Y:S02]  /*9d00*/  SHF.L.U32 R4, R5, R28.reuse, RZ ;  /* 0x0000001c05047219 */ /* 0x088fe400000006ff */
[-CC-:B------:R-:W-:Y:S02]  /*9d10*/  SHF.R.U64 R14, R10, R28.reuse, R3.reuse ;  /* 0x0000001c0a0e7219 */ /* 0x180fe40000001203 */
[----:B------:R-:W-:Y:S02]  /*9d20*/  SHF.R.U32.HI R5, RZ, R28, R3 ;  /* 0x0000001cff057219 */ /* 0x000fe40000011603 */
[----:B------:R-:W-:Y:S01]  /*9d30*/  LOP3.LUT R153, RZ, R4, RZ, 0x33, !PT ;  /* 0x00000004ff997212 */ /* 0x000fe200078e33ff */
[----:B------:R-:W3:Y:S01]  /*9d40*/  LDC R25, c[0x0][0x638] ;  /* 0x00018e00ff197b82 */ /* 0x000ee20000000800 */
[----:B------:R-:W-:Y:S01]  /*9d50*/  SHF.L.U32 R28, R7, R28, RZ ;  /* 0x0000001c071c7219 */ /* 0x000fe200000006ff */
[----:B------:R-:W-:-:S06]  /*9d60*/  IMAD.MOV.U32 R4, RZ, RZ, R14 ;  /* 0x000000ffff047224 */ /* 0x000fcc00078e000e */
[----:B------:R-:W0:Y:S01]  /*9d70*/  LDC R27, c[0x0][0x610] ;  /* 0x00018400ff1b7b82 */ /* 0x000e220000000800 */
[----:B----4-:R-:W-:Y:S05]  /*9d80*/  @!P0 BRA `(.L_x_285) ;  /* 0x0000000000288947 */ /* 0x010fea0003800000 */
[----:B------:R-:W4:Y:S02]  /*9d90*/  LDC R3, c[0x0][0x64c] ;  /* 0x00019300ff037b82 */ /* 0x000f240000000800 */
[----:B----4-:R-:W-:-:S05]  /*9da0*/  IADD3 R3, P0, R14, R3, RZ ;  /* 0x000000030e037210 */ /* 0x010fca0007f1e0ff */
        /* <DEDUP_REMOVED lines=8> */
.L_x_285:
[----:B------:R-:W-:Y:S01]  /*9e30*/  ISETP.NE.AND P0, PT, R2, 0x1, PT ;  /* 0x000000010200780c */ /* 0x000fe20003f05270 */
[----:B------:R-:W-:Y:S01]  /*9e40*/  IMAD.MOV R13, RZ, RZ, -R13 ;  /* 0x000000ffff0d7224 */ /* 0x000fe200078e0a0d */
[----:B-12---:R-:W-:Y:S01]  /*9e50*/  SHF.R.U64 R0, R4, R21, R5 ;  /* 0x0000001504007219 */ /* 0x006fe20000001205 */
[----:B0-----:R-:W-:Y:S01]  /*9e60*/  VIADD R5, R20, 0xffffffff ;  /* 0xffffffff14057836 */ /* 0x001fe20000000000 */
[----:B------:R-:W-:-:S03]  /*9e70*/  LOP3.LUT R153, R10, R153, RZ, 0xc0, !PT ;  /* 0x000000990a997212 */ /* 0x000fc600078ec0ff */
[----:B------:R-:W-:Y:S01]  /*9e80*/  IMAD.MOV R3, RZ, RZ, -R0 ;  /* 0x000000ffff037224 */ /* 0x000fe200078e0a00 */
[----:B------:R-:W-:Y:S01]  /*9e90*/  LOP3.LUT R5, R12, R5, RZ, 0xc0, !PT ;  /* 0x000000050c057212 */ /* 0x000fe200078ec0ff */
[----:B------:R-:W-:Y:S02]  /*9ea0*/  IMAD R153, R28, R0, R153 ;  /* 0x000000001c997224 */ /* 0x000fe400078e0299 */
[----:B---3--:R-:W-:Y:S02]  /*9eb0*/  IMAD R0, R3, R25, R14 ;  /* 0x0000001903007224 */ /* 0x008fe400078e020e */
[----:B------:R-:W-:Y:S02]  /*9ec0*/  @P0 IMAD R26, R15, R13, R24 ;  /* 0x0000000d0f1a0224 */ /* 0x000fe400078e0218 */
[----:B------:R-:W-:Y:S02]  /*9ed0*/  IMAD R4, R0, R20, R5 ;  /* 0x0000001400047224 */ /* 0x000fe400078e0205 */
[----:B------:R-:W-:-:S02]  /*9ee0*/  IMAD R153, R153, R27, R26 ;  /* 0x0000001b99997224 */ /* 0x000fc400078e021a */
[----:B------:R-:W-:-:S03]  /*9ef0*/  IMAD.MOV.U32 R3, RZ, RZ, 0x1 ;  /* 0x00000001ff037424 */ /* 0x000fc600078e00ff */
[----:B------:R-:W-:Y:S02]  /*9f00*/  SEL R152, R4, R153, !P0 ;  /* 0x0000009904987207 */ /* 0x000fe40004000000 */
[----:B------:R-:W-:Y:S02]  /*9f10*/  PRMT R0, R3, 0x7610, R0 ;  /* 0x0000761003007816 */ /* 0x000fe40000000000 */
[----:B------:R-:W-:-:S07]  /*9f20*/  SEL R153, R153, R4, !P0 ;  /* 0x0000000499997207 */ /* 0x000fce0004000000 */
.L_x_283:
[----:B------:R-:W-:-:S13]  /*9f30*/  LOP3.LUT P0, RZ, R0, 0xff, RZ, 0xc0, !PT ;  /* 0x000000ff00ff7812 */ /* 0x000fda000780c0ff */
[----:B------:R-:W-:Y:S05]  /*9f40*/  @P0 BRA `(.L_x_286) ;  /* 0xffffff6c00f00947 */ /* 0x000fea000383ffff */
[----:B------:R-:W-:Y:S05]  /*9f50*/  EXIT ;  /* 0x000000000000794d */ /* 0x000fea0003800000 */
.L_x_3:
[----:B0-----:R-:W-:Y:S01]  /*9f60*/  ULDC.64 UR4, c[0x0][0x650] ;  /* 0x0001940000047ab9 */ /* 0x001fe20000000a00 */
        /* <DEDUP_REMOVED lines=25> */
.L_x_288:
[--C-:B------:R-:W-:Y:S01]  /*a100*/  SHF.R.U64 R12, R10, R14, R11.reuse ;  /* 0x0000000e0a0c7219 */ /* 0x100fe2000000120b */
[----:B------:R-:W0:Y:S01]  /*a110*/  LDC R22, c[0x0][0x618] ;  /* 0x00018600ff167b82 */ /* 0x000e220000000800 */
[----:B------:R-:W-:Y:S01]  /*a120*/  I2FP.F32.U32 R6, R4 ;  /* 0x0000000400067245 */ /* 0x000fe20000201000 */
[----:B------:R-:W-:Y:S01]  /*a130*/  ULDC UR4, c[0x0][0x150] ;  /* 0x0000540000047ab9 */ /* 0x000fe20000000800 */
[----:B------:R-:W-:Y:S02]  /*a140*/  SHF.R.U32.HI R5, RZ, R14, R11 ;  /* 0x0000000eff057219 */ /* 0x000fe4000001160b */
[----:B------:R-:W-:Y:S01]  /*a150*/  IADD3 R9, P0, RZ, -R12, RZ ;  /* 0x8000000cff097210 */ /* 0x000fe20007f1e0ff */
[----:B------:R-:W-:Y:S01]  /*a160*/  FMUL R11, R6, UR4 ;  /* 0x00000004060b7c20 */ /* 0x000fe20008400000 */
[----:B------:R-:W-:Y:S01]  /*a170*/  ULDC UR4, c[0x0][0x154] ;  /* 0x0000550000047ab9 */ /* 0x000fe20000000800 */
[----:B------:R-:W1:Y:S02]  /*a180*/  LDC.64 R24, c[0x0][0x640] ;  /* 0x00019000ff187b82 */ /* 0x000e640000000a00 */
[----:B------:R-:W-:-:S02]  /*a190*/  IMAD.X R5, RZ, RZ, ~R5, P0 ;  /* 0x000000ffff057224 */ /* 0x000fc400000e0e05 */
[----:B------:R-:W2:Y:S01]  /*a1a0*/  F2I.U32.TRUNC.NTZ R11, R11 ;  /* 0x0000000b000b7305 */ /* 0x000ea2000020f000 */
[----:B------:R-:W-:-:S03]  /*a1b0*/  IMAD.WIDE.U32 R6, R9, R20, R16 ;  /* 0x0000001409067225 */ /* 0x000fc600078e0010 */
[----:B------:R-:W3:Y:S01]  /*a1c0*/  LDC R13, c[0x0][0x144] ;  /* 0x00005100ff0d7b82 */ /* 0x000ee20000000800 */
[----:B------:R-:W-:-:S04]  /*a1d0*/  IMAD R8, R5, R20, RZ ;  /* 0x0000001405087224 */ /* 0x000fc800078e02ff */
[----:B------:R-:W-:Y:S02]  /*a1e0*/  IMAD R5, R9, R21, R8 ;  /* 0x0000001509057224 */ /* 0x000fe400078e0208 */
[----:B------:R-:W-:Y:S01]  /*a1f0*/  IMAD.MOV.U32 R8, RZ, RZ, -0x1 ;  /* 0xffffffffff087424 */ /* 0x000fe200078e00ff */
[----:B------:R-:W4:Y:S01]  /*a200*/  LDC R14, c[0x0][0x608] ;  /* 0x00018200ff0e7b82 */ /* 0x000f220000000800 */
[----:B------:R-:W-:Y:S01]  /*a210*/  IMAD.IADD R5, R7, 0x1, R5 ;  /* 0x0000000107057824 */ /* 0x000fe200078e0205 */
[----:B------:R-:W-:-:S04]  /*a220*/  I2FP.F32.U32 R7, R3 ;  /* 0x0000000300077245 */ /* 0x000fc80000201000 */
[-C--:B0-----:R-:W-:Y:S01]  /*a230*/  SHF.R.U64 R10, R6, R22.reuse, R5 ;  /* 0x00000016060a7219 */ /* 0x081fe20000001205 */
[----:B--2---:R-:W-:Y:S01]  /*a240*/  IMAD.MOV R6, RZ, RZ, -R11 ;  /* 0x000000ffff067224 */ /* 0x004fe200078e0a0b */
[----:B------:R-:W0:Y:S01]  /*a250*/  LDC R9, c[0x0][0x658] ;  /* 0x00019600ff097b82 */ /* 0x000e220000000800 */
[----:B-1----:R-:W-:Y:S01]  /*a260*/  ISETP.NE.U32.AND P0, PT, R24, RZ, PT ;  /* 0x000000ff1800720c */ /* 0x002fe20003f05070 */
[----:B------:R-:W-:Y:S01]  /*a270*/  FMUL R7, R7, UR4 ;  /* 0x0000000407077c20 */ /* 0x000fe20008400000 */
[----:B------:R-:W-:Y:S02]  /*a280*/  SHF.R.U32.HI R5, RZ, R22, R5 ;  /* 0x00000016ff057219 */ /* 0x000fe40000011605 */
[----:B------:R-:W-:-:S03]  /*a290*/  ISETP.NE.AND.EX P0, PT, R25, RZ, PT, P0 ;  /* 0x000000ff1900720c */ /* 0x000fc60003f05300 */
[----:B------:R-:W1:Y:S01]  /*a2a0*/  LDC R20, c[0x0][0x148] ;  /* 0x00005200ff147b82 */ /* 0x000e620000000800 */
[----:B---3--:R-:W-:Y:S02]  /*a2b0*/  IMAD R23, R13, R6, R4 ;  /* 0x000000060d177224 */ /* 0x008fe400078e0204 */
[----:B------:R-:W-:-:S05]  /*a2c0*/  IMAD.MOV.U32 R6, RZ, RZ, 0x1 ;  /* 0x00000001ff067424 */ /* 0x000fca00078e00ff */
[----:B------:R-:W2:Y:S01]  /*a2d0*/  LDC R21, c[0x0][0x600] ;  /* 0x00018000ff157b82 */ /* 0x000ea20000000800 */
[-CC-:B----4-:R-:W-:Y:S02]  /*a2e0*/  SHF.R.U64 R13, R10, R14.reuse, R5.reuse ;  /* 0x0000000e0a0d7219 */ /* 0x190fe40000001205 */
[----:B------:R-:W-:Y:S02]  /*a2f0*/  SHF.R.U32.HI R4, RZ, R14, R5 ;  /* 0x0000000eff047219 */ /* 0x000fe40000011605 */
[----:B------:R3:W4:Y:S03]  /*a300*/  F2I.U32.TRUNC.NTZ R14, R7 ;  /* 0x00000007000e7305 */ /* 0x000726000020f000 */
[----:B------:R-:W1:Y:S01]  /*a310*/  LDC R26, c[0x0][0x648] ;  /* 0x00019200ff1a7b82 */ /* 0x000e620000000800 */
[-C--:B0-----:R-:W-:Y:S02]  /*a320*/  SHF.R.U64 R15, R13, R9.reuse, R4 ;  /* 0x000000090d0f7219 */ /* 0x081fe40000001204 */
[----:B------:R-:W-:-:S02]  /*a330*/  SHF.L.U32 R8, R8, R9, RZ ;  /* 0x0000000908087219 */ /* 0x000fc400000006ff */
[-C--:B------:R-:W-:Y:S01]  /*a340*/  SHF.R.U32.HI R5, RZ, R9.reuse, R4 ;  /* 0x00000009ff057219 */ /* 0x080fe20000011604 */
[----:B------:R-:W-:Y:S01]  /*a350*/  IMAD.MOV.U32 R4, RZ, RZ, R15 ;  /* 0x000000ffff047224 */ /* 0x000fe200078e000f */
[----:B------:R-:W-:Y:S01]  /*a360*/  SHF.L.U32 R22, R6, R9, RZ ;  /* 0x0000000906167219 */ /* 0x000fe200000006ff */
[----:B------:R-:W0:Y:S01]  /*a370*/  LDC R27, c[0x0][0x638] ;  /* 0x00018e00ff1b7b82 */ /* 0x000e220000000800 */
[----:B------:R-:W-:-:S07]  /*a380*/  LOP3.LUT R28, RZ, R8, RZ, 0x33, !PT ;  /* 0x00000008ff1c7212 */ /* 0x000fce00078e33ff */
        /* <DEDUP_REMOVED lines=12> */
.L_x_289:
[----:B------:R-:W-:Y:S01]  /*a450*/  ISETP.NE.AND P0, PT, R2, 0x1, PT ;  /* 0x000000010200780c */ /* 0x000fe20003f05270 */
[----:B--2---:R-:W-:Y:S01]  /*a460*/  VIADD R7, R21, 0xffffffff ;  /* 0xffffffff15077836 */ /* 0x004fe20000000000 */
[----:B-1----:R-:W-:Y:S01]  /*a470*/  SHF.R.U64 R5, R4, R26, R5 ;  /* 0x0000001a04057219 */ /* 0x002fe20000001205 */
[----:B------:R-:W-:Y:S01]  /*a480*/  IMAD.MOV R14, RZ, RZ, -R14 ;  /* 0x000000ffff0e7224 */ /* 0x000fe200078e0a0e */
[----:B------:R-:W-:Y:S01]  /*a490*/  LOP3.LUT R4, R13, R28, RZ, 0xc0, !PT ;  /* 0x0000001c0d047212 */ /* 0x000fe200078ec0ff */
[----:B------:R-:W-:Y:S01]  /*a4a0*/  IMAD.MOV.U32 R8, RZ, RZ, R12 ;  /* 0x000000ffff087224 */ /* 0x000fe200078e000c */
[----:B------:R-:W-:Y:S01]  /*a4b0*/  LOP3.LUT R10, R10, R7, RZ, 0xc0, !PT ;  /* 0x000000070a0a7212 */ /* 0x000fe200078ec0ff */
[----:B------:R-:W-:Y:S02]  /*a4c0*/  IMAD.MOV R6, RZ, RZ, -R5 ;  /* 0x000000ffff067224 */ /* 0x000fe400078e0a05 */
[----:B------:R-:W-:-:S04]  /*a4d0*/  IMAD R4, R22, R5, R4 ;  /* 0x0000000516047224 */ /* 0x000fc800078e0204 */
[----:B------:R-:W-:Y:S02]  /*a4e0*/  @P0 IMAD R23, R20, R14, R3 ;  /* 0x0000000e14170224 */ /* 0x000fe400078e0203 */
[----:B0-----:R-:W-:Y:S02]  /*a4f0*/  IMAD R3, R6, R27, R15 ;  /* 0x0000001b06037224 */ /* 0x001fe400078e020f */
[----:B------:R-:W-:Y:S02]  /*a500*/  IMAD R7, R4, R29, R23 ;  /* 0x0000001d04077224 */ /* 0x000fe400078e0217 */
[----:B------:R-:W-:Y:S02]  /*a510*/  IMAD R4, R3, R21, R10 ;  /* 0x0000001503047224 */ /* 0x000fe400078e020a */
[----:B------:R-:W-:-:S03]  /*a520*/  IMAD.MOV.U32 R6, RZ, RZ, 0x1 ;  /* 0x00000001ff067424 */ /* 0x000fc600078e00ff */
[----:B------:R-:W-:Y:S02]  /*a530*/  SEL R9, R4, R7, !P0 ;  /* 0x0000000704097207 */ /* 0x000fe40004000000 */
[----:B------:R-:W-:-:S07]  /*a540*/  SEL R7, R7, R4, !P0 ;  /* 0x0000000407077207 */ /* 0x000fce0004000000 */
.L_x_287:
[----:B------:R-:W-:-:S08]  /*a550*/  NOP ;  /* 0x0000000000007918 */ /* 0x000fd00000000000 */
[----:B------:R-:W0:-:S00]  /*a560*/  USETMAXREG.DEALLOC.CTAPOOL 0x28 ;  /* 0x00000028000079c8 */ /* 0x000e0000080e0500 */
[----:B0-----:R-:W-:-:S13]  /*a570*/  ISETP.NE.AND P0, PT, R0, RZ, PT ;  /* 0x000000ff0000720c */ /* 0x001fda0003f05270 */
[----:B------:R-:W-:Y:S05]  /*a580*/  @P0 EXIT ;  /* 0x000000000000094d */ /* 0x000fea0003800000 */
[----:B------:R-:W-:Y:S01]  /*a590*/  LOP3.LUT P0, RZ, R6, 0xff, RZ, 0xc0, !PT ;  /* 0x000000ff06ff7812 */ /* 0x000fe2000780c0ff */
[----:B------:R-:W-:Y:S02]  /*a5a0*/  IMAD.MOV.U32 R0, RZ, RZ, 0x1 ;  /* 0x00000001ff007424 */ /* 0x000fe400078e00ff */
[----:B------:R-:W-:-:S10]  /*a5b0*/  IMAD.MOV.U32 R12, RZ, RZ, RZ ;  /* 0x000000ffff0c7224 */ /* 0x000fd400078e00ff */
[----:B------:R-:W-:Y:S05]  /*a5c0*/  @!P0 BRA `(.L_x_290) ;  /* 0x0000000c00308947 */ /* 0x000fea0003800000 */
[----:B------:R-:W0:Y:S01]  /*a5d0*/  LDC R0, c[0x0][0x28c] ;  /* 0x0000a300ff007b82 */ /* 0x000e220000000800 */
[----:B------:R-:W-:Y:S01]  /*a5e0*/  ULDC UR5, c[0x0][0x600] ;  /* 0x0001800000057ab9 */ /* 0x000fe20000000800 */
[----:B------:R-:W-:Y:S01]  /*a5f0*/  ULDC UR4, c[0x0][0xc] ;  /* 0x0000030000047ab9 */ /* 0x000fe20000000800 */
[----:B------:R-:W-:Y:S01]  /*a600*/  UIADD3 UR16, UR5, -0x1, URZ ;  /* 0xffffffff05107890 */ /* 0x000fe2000fffe03f */
[C---:B------:R-:W-:Y:S01]  /*a610*/  LOP3.LUT P2, RZ, R18.reuse, 0x7f, RZ, 0xc0, !PT ;  /* 0x0000007f12ff7812 */ /* 0x040fe2000784c0ff */
[----:B------:R-:W-:Y:S01]  /*a620*/  ULDC UR6, c[0x0][0x658] ;  /* 0x0001960000067ab9 */ /* 0x000fe20000000800 */
[----:B------:R-:W-:Y:S01]  /*a630*/  ULDC UR5, c[0x0][0x10] ;  /* 0x0000040000057ab9 */ /* 0x000fe20000000800 */
[----:B------:R-:W-:Y:S01]  /*a640*/  UMOV UR7, 0xffffffff ;  /* 0xffffffff00077882 */ /* 0x000fe20000000000 */
[----:B------:R-:W-:Y:S01]  /*a650*/  UMOV UR8, 0x1 ;  /* 0x0000000100087882 */ /* 0x000fe20000000000 */
[----:B------:R-:W-:Y:S01]  /*a660*/  UIMAD.WIDE.U32 UR4, UR4, UR5, URZ ;  /* 0x00000005040472a5 */ /* 0x000fe2000f8e003f */
[----:B------:R-:W-:Y:S01]  /*a670*/  LOP3.LUT P0, RZ, R18, 0x1f, RZ, 0xc0, !PT ;  /* 0x0000001f12ff7812 */ /* 0x000fe2000780c0ff */
[----:B------:R-:W-:Y:S01]  /*a680*/  USHF.L.U32 UR7, UR7, UR6, URZ ;  /* 0x0000000607077299 */ /* 0x000fe2000800063f */
[----:B------:R-:W-:Y:S01]  /*a690*/  BSSY B0, `(.L_x_290) ;  /* 0x00000bf000007945 */ /* 0x000fe20003800000 */
[----:B------:R-:W-:Y:S01]  /*a6a0*/  USHF.L.U32 UR18, UR8, UR6, URZ ;  /* 0x0000000608127299 */ /* 0x000fe2000800063f */
[----:B------:R-:W-:Y:S01]  /*a6b0*/  IMAD.MOV.U32 R13, RZ, RZ, 0x1 ;  /* 0x00000001ff0d7424 */ /* 0x000fe200078e00ff */
[----:B------:R-:W-:Y:S01]  /*a6c0*/  LOP3.LUT R11, R19, 0x2, RZ, 0xfc, !PT ;  /* 0x00000002130b7812 */ /* 0x000fe200078efcff */
[----:B------:R-:W-:Y:S01]  /*a6d0*/  ULDC UR6, c[0x0][0x14] ;  /* 0x0000050000067ab9 */ /* 0x000fe20000000800 */
[----:B------:R-:W-:Y:S01]  /*a6e0*/  PLOP3.LUT P0, PT, P0, P2, PT, 0x8a, 0x0 ;  /* 0x000000000000781c */ /* 0x000fe20000705172 */
[----:B------:R-:W-:Y:S01]  /*a6f0*/  UIMAD.WIDE.U32 UR20, UR4, UR6, URZ ;  /* 0x00000006041472a5 */ /* 0x000fe2000f8e003f */
[----:B------:R-:W-:Y:S01]  /*a700*/  IMAD.MOV.U32 R12, RZ, RZ, RZ ;  /* 0x000000ffff0c7224 */ /* 0x000fe200078e00ff */
[----:B------:R-:W-:-:S02]  /*a710*/  UIMAD UR13, UR5, UR6, URZ ;  /* 0x00000006050d72a4 */ /* 0x000fc4000f8e023f */
[----:B------:R-:W-:Y:S01]  /*a720*/  ULOP3.LUT UR17, URZ, UR7, URZ, 0x33, !UPT ;  /* 0x000000073f117292 */ /* 0x000fe2000f8e333f */
[----:B0-----:R-:W-:Y:S01]  /*a730*/  VIADD R0, R0, 0x3f ;  /* 0x0000003f00007836 */ /* 0x001fe20000000000 */
[----:B------:R-:W-:Y:S01]  /*a740*/  UIADD3 UR13, UR21, UR13, URZ ;  /* 0x0000000d150d7290 */ /* 0x000fe2000fffe03f */
[----:B------:R-:W-:-:S03]  /*a750*/  ULDC.64 UR22, c[0x0][0x198] ;  /* 0x0000660000167ab9 */ /* 0x000fc60000000a00 */
[----:B------:R-:W-:-:S04]  /*a760*/  SHF.R.S32.HI R3, RZ, 0x1f, R0 ;  /* 0x0000001fff037819 */ /* 0x000fc80000011400 */
[----:B------:R-:W-:Y:S01]  /*a770*/  LEA.HI R3, R3, R0, RZ, 0x6 ;  /* 0x0000000003037211 */ /* 0x000fe200078f30ff */
[----:B------:R-:W-:-:S03]  /*a780*/  IMAD.MOV.U32 R0, RZ, RZ, 0x1 ;  /* 0x00000001ff007424 */ /* 0x000fc600078e00ff */
[----:B------:R-:W-:-:S05]  /*a790*/  SHF.R.S32.HI R3, RZ, 0x6, R3 ;  /* 0x00000006ff037819 */ /* 0x000fca0000011403 */
[----:B------:R-:W-:-:S07]  /*a7a0*/  VIADD R10, R3, 0x1 ;  /* 0x00000001030a7836 */ /* 0x000fce0000000000 */
.L_x_302:
[----:B------:R-:W-:-:S03]  /*a7b0*/  UMOV UR4, 0xffffffff ;  /* 0xffffffff00047882 */ /* 0x000fc60000000000 */
[----:B------:R-:W-:Y:S05]  /*a7c0*/  BRA.DIV UR4, `(.L_x_291) ;  /* 0x0000000e04787947 */ /* 0x000fea000b800000 */
[----:B------:R-:W-:-:S13]  /*a7d0*/  ELECT P6, URZ, PT ;  /* 0x00000000003f782f */ /* 0x000fda00038c0000 */
.L_x_312:
[----:B------:R-:W0:Y:S01]  /*a7e0*/  LDC R4, c[0x0][0x28c] ;  /* 0x0000a300ff047b82 */ /* 0x000e220000000800 */
[----:B------:R-:W-:Y:S01]  /*a7f0*/  BSSY B1, `(.L_x_292) ;  /* 0x0000037000017945 */ /* 0x000fe20003800000 */
[----:B0-----:R-:W-:-:S13]  /*a800*/  ISETP.LT.OR P6, PT, R4, 0x1, !P6 ;  /* 0x000000010400780c */ /* 0x001fda00077c1670 */
[----:B------:R-:W-:Y:S05]  /*a810*/  @P6 BRA `(.L_x_293) ;  /* 0x0000000000d06947 */ /* 0x000fea0003800000 */
[----:B------:R-:W-:Y:S02]  /*a820*/  IMAD.SHL.U32 R15, R9, 0x100, RZ ;  /* 0x00000100090f7824 */ /* 0x000fe400078e00ff */
[----:B------:R-:W-:Y:S02]  /*a830*/  IMAD.SHL.U32 R18, R7, 0x80, RZ ;  /* 0x0000008007127824 */ /* 0x000fe400078e00ff */
[----:B------:R-:W-:Y:S02]  /*a840*/  IMAD.MOV.U32 R20, RZ, RZ, RZ ;  /* 0x000000ffff147224 */ /* 0x000fe400078e00ff */
[----:B------:R-:W-:Y:S02]  /*a850*/  IMAD.MOV.U32 R4, RZ, RZ, R10 ;  /* 0x000000ffff047224 */ /* 0x000fe400078e000a */
[----:B------:R-:W-:Y:S02]  /*a860*/  IMAD.MOV.U32 R5, RZ, RZ, R0 ;  /* 0x000000ffff057224 */ /* 0x000fe400078e0000 */
[----:B------:R-:W-:-:S07]  /*a870*/  IMAD.MOV.U32 R6, RZ, RZ, R12 ;  /* 0x000000ffff067224 */ /* 0x000fce00078e000c */
.L_x_297:
[----:B------:R-:W0:Y:S01]  /*a880*/  S2R R14, SR_CgaCtaId ;  /* 0x00000000000e7919 */ /* 0x000e220000008800 */
[----:B------:R-:W-:Y:S01]  /*a890*/  MOV R7, 0x400 ;  /* 0x0000040000077802 */ /* 0x000fe20000000f00 */
[----:B------:R-:W1:Y:S03]  /*a8a0*/  @!P2 LDC R9, c[0x0][0x500] ;  /* 0x00014000ff09ab82 */ /* 0x000e660000000800 */
[----:B0-----:R-:W-:Y:S02]  /*a8b0*/  LEA R21, R14, R7, 0x18 ;  /* 0x000000070e157211 */ /* 0x001fe400078ec0ff */
[----:B------:R-:W-:-:S03]  /*a8c0*/  SHF.L.U32 R7, R5, 0x1f, RZ ;  /* 0x0000001f05077819 */ /* 0x000fc600000006ff */
[----:B------:R-:W-:-:S04]  /*a8d0*/  IMAD R14, R6, 0x8, R21 ;  /* 0x00000008060e7824 */ /* 0x000fc800078e0215 */
[----:B------:R-:W0:Y:S02]  /*a8e0*/  SYNCS.PHASECHK.TRANS64.TRYWAIT P1, [R14+URZ+0x18], R7 ;  /* 0x000018070e0075a7 */ /* 0x000e24000802017f */
[----:B01----:R-:W-:Y:S05]  /*a8f0*/  @!P1 BRA `(.L_x_294) ;  /* 0x0000000c004c9947 */ /* 0x003fea0003800000 */
.L_x_313:
[----:B0-----:R-:W-:Y:S01]  /*a900*/  PRMT R7, R11, 0x9910, RZ ;  /* 0x000099100b077816 */ /* 0x001fe200000000ff */
[----:B------:R0:W-:Y:S03]  /*a910*/  @!P2 SYNCS.ARRIVE.TRANS64 RZ, [R14+URZ], R9 ;  /* 0x000000090effa9a7 */ /* 0x0001e6000800003f */
[----:B------:R-:W-:-:S13]  /*a920*/  ISETP.NE.AND P1, PT, R7, 0x2, PT ;  /* 0x000000020700780c */ /* 0x000fda0003f25270 */
[----:B0-----:R-:W-:Y:S05]  /*a930*/  @P1 BRA `(.L_x_295) ;  /* 0x0000000000041947 */ /* 0x001fea0003800000 */
[----:B------:R-:W-:Y:S01]  /*a940*/  BPT.TRAP 0x1 ;  /* 0x000000040000795c */ /* 0x000fe20000300000 */
.L_x_295:
[----:B------:R-:W-:Y:S05]  /*a950*/  @P0 BRA `(.L_x_296) ;  /* 0x0000000000040947 */ /* 0x000fea0003800000 */
[----:B------:R-:W-:Y:S01]  /*a960*/  BPT.TRAP 0x1 ;  /* 0x000000040000795c */ /* 0x000fe20000300000 */
.L_x_296:
[--C-:B------:R-:W-:Y:S01]  /*a970*/  IMAD R7, R6, 0x4000, R21.reuse ;  /* 0x0000400006077824 */ /* 0x100fe200078e0215 */
[----:B------:R-:W-:Y:S01]  /*a980*/  R2UR UR9, R14 ;  /* 0x000000000e0972ca */ /* 0x000fe200000e0000 */
[----:B------:R-:W-:Y:S01]  /*a990*/  IMAD R21, R6, 0x8000, R21 ;  /* 0x0000800006157824 */ /* 0x000fe200078e0215 */
[----:B------:R-:W-:Y:S01]  /*a9a0*/  UIADD3 UR4, UP0, UR22, 0xf0, URZ ;  /* 0x000000f016047890 */ /* 0x000fe2000ff1e03f */
[----:B------:R-:W-:Y:S01]  /*a9b0*/  VIADD R4, R4, 0xffffffff ;  /* 0xffffffff04047836 */ /* 0x000fe20000000000 */
[----:B------:R-:W-:Y:S01]  /*a9c0*/  R2UR UR5, R7 ;  /* 0x00000000070572ca */ /* 0x000fe200000e0000 */
[----:B------:R-:W-:Y:S01]  /*a9d0*/  UIADD3 UR24, UP1, UR22, 0x1f0, URZ ;  /* 0x000001f016187890 */ /* 0x000fe2000ff3e03f */
[----:B------:R-:W-:Y:S01]  /*a9e0*/  R2UR UR8, R21 ;  /* 0x00000000150872ca */ /* 0x000fe200000e0000 */
[----:B------:R-:W-:Y:S01]  /*a9f0*/  VIADD R6, R6, 0x1 ;  /* 0x0000000106067836 */ /* 0x000fe20000000000 */
[----:B------:R-:W-:Y:S01]  /*aa00*/  R2UR UR11, R18 ;  /* 0x00000000120b72ca */ /* 0x000fe200000e0000 */
[----:B------:R-:W-:Y:S01]  /*aa10*/  UIADD3.X UR25, URZ, UR23, URZ, UP1, !UPT ;  /* 0x000000173f197290 */ /* 0x000fe20008ffe43f */
[----:B------:R-:W-:Y:S01]  /*aa20*/  R2UR UR10, R20 ;  /* 0x00000000140a72ca */ /* 0x000fe200000e0000 */
[----:B------:R-:W-:Y:S01]  /*aa30*/  UMOV UR6, 0x0 ;  /* 0x0000000000067882 */ /* 0x000fe20000000000 */
[----:B------:R-:W-:Y:S01]  /*aa40*/  R2UR UR12, R8 ;  /* 0x00000000080c72ca */ /* 0x000fe200000e0000 */
[----:B------:R-:W-:Y:S01]  /*aa50*/  UMOV UR7, 0x10000000 ;  /* 0x1000000000077882 */ /* 0x000fe20000000000 */
[----:B------:R-:W-:Y:S01]  /*aa60*/  R2UR UR19, R15 ;  /* 0x000000000f1372ca */ /* 0x000fe200000e0000 */
[----:B------:R-:W-:Y:S01]  /*aa70*/  VIADD R20, R20, 0x40 ;  /* 0x0000004014147836 */ /* 0x000fe20000000000 */
[----:B------:R-:W-:Y:S01]  /*aa80*/  ISETP.GT.AND P3, PT, R4, 0x1, PT ;  /* 0x000000010400780c */ /* 0x000fe20003f64270 */
[----:B------:R-:W-:Y:S01]  /*aa90*/  UIADD3 UR14, UR5, 0x100, URZ ;  /* 0x00000100050e7890 */ /* 0x000fe2000fffe03f */
[----:B------:R-:W-:Y:S01]  /*aaa0*/  ISETP.NE.AND P1, PT, R6, 0x3, PT ;  /* 0x000000030600780c */ /* 0x000fe20003f25270 */
[----:B------:R-:W-:-:S02]  /*aab0*/  UIADD3.X UR5, URZ, UR23, URZ, UP0, !UPT ;  /* 0x000000173f057290 */ /* 0x000fc400087fe43f */
[----:B------:R-:W-:Y:S01]  /*aac0*/  UIADD3 UR15, UR8, 0xc100, URZ ;  /* 0x0000c100080f7890 */ /* 0x000fe2000fffe03f */
[----:B------:R-:W-:Y:S02]  /*aad0*/  SEL R14, RZ, 0x1, P1 ;  /* 0x00000001ff0e7807 */ /* 0x000fe40000800000 */
[----:B------:R-:W-:Y:S01]  /*aae0*/  UMOV UR8, UR14 ;  /* 0x0000000e00087c82 */ /* 0x000fe20008000000 */
[----:B------:R-:W-:Y:S02]  /*aaf0*/  SEL R6, R6, RZ, P1 ;  /* 0x000000ff06067207 */ /* 0x000fe40000800000 */
[----:B------:R-:W-:Y:S01]  /*ab00*/  LOP3.LUT R5, R5, R14, RZ, 0x3c, !PT ;  /* 0x0000000e05057212 */ /* 0x000fe200078e3cff */
[----:B------:R0:W-:Y:S02]  /*ab10*/  UTMALDG.3D [UR8], [UR4], desc[UR6] ;  /* 0x00000608040075b4 */ /* 0x0001e40008011000 */
[----:B0-----:R-:W-:Y:S01]  /*ab20*/  UMOV UR8, UR15 ;  /* 0x0000000f00087c82 */ /* 0x001fe20008000000 */
[----:B------:R-:W-:-:S02]  /*ab30*/  UMOV UR11, UR19 ;  /* 0x00000013000b7c82 */ /* 0x000fc40008000000 */
[----:B------:R0:W-:Y:S02]  /*ab40*/  UTMALDG.3D [UR8], [UR24], desc[UR6] ;  /* 0x00000608180075b4 */ /* 0x0001e40008011000 */
[----:B0-----:R-:W-:Y:S05]  /*ab50*/  @P3 BRA `(.L_x_297) ;  /* 0xfffffffc00483947 */ /* 0x001fea000383ffff */
.L_x_293:
[----:B------:R-:W-:Y:S05]  /*ab60*/  BSYNC B1 ;  /* 0x0000000000017941 */ /* 0x000fea0003800000 */
.L_x_292:
[----:B------:R-:W-:Y:S01]  /*ab70*/  LOP3.LUT P3, RZ, R13, 0xff, RZ, 0xc0, !PT ;  /* 0x000000ff0dff7812 */ /* 0x000fe2000786c0ff */
[----:B------:R-:W-:Y:S01]  /*ab80*/  IMAD.IADD R12, R3, 0x1, R12 ;  /* 0x00000001030c7824 */ /* 0x000fe200078e020c */
[----:B------:R-:W-:Y:S01]  /*ab90*/  IADD3 R16, P4, R16, UR20, RZ ;  /* 0x0000001410107c10 */ /* 0x000fe2000ff9e0ff */
[----:B------:R-:W-:Y:S01]  /*aba0*/  ULDC.64 UR4, c[0x0][0x650] ;  /* 0x0001940000047ab9 */ /* 0x000fe20000000a00 */
[----:B------:R-:W-:Y:S01]  /*abb0*/  BSSY B1, `(.L_x_298) ;  /* 0x000006a000017945 */ /* 0x000fe20003800000 */
[----:B------:R-:W-:Y:S01]  /*abc0*/  IMAD.MOV.U32 R9, RZ, RZ, -0x1 ;  /* 0xffffffffff097424 */ /* 0x000fe200078e00ff */
[----:B------:R-:W-:Y:S01]  /*abd0*/  ISETP.GT.U32.AND P1, PT, R12, 0x2, PT ;  /* 0x000000020c00780c */ /* 0x000fe20003f24070 */
[----:B------:R-:W-:Y:S01]  /*abe0*/  IMAD.MOV.U32 R8, RZ, RZ, -0x1 ;  /* 0xffffffffff087424 */ /* 0x000fe200078e00ff */
[----:B------:R-:W-:Y:S02]  /*abf0*/  IADD3.X R17, R17, UR13, RZ, P4, !PT ;  /* 0x0000000d11117c10 */ /* 0x000fe4000a7fe4ff */
[----:B------:R-:W-:-:S02]  /*ac00*/  ISETP.LT.U32.AND P1, PT, R3, 0x3, P1 ;  /* 0x000000030300780c */ /* 0x000fc40000f21070 */
[----:B------:R-:W-:Y:S01]  /*ac10*/  PRMT R13, RZ, 0x7610, R13 ;  /* 0x00007610ff0d7816 */ /* 0x000fe2000000000d */
[----:B------:R-:W0:Y:S01]  /*ac20*/  @P3 S2R R5, SR_CgaCtaId ;  /* 0x0000000000053919 */ /* 0x000e220000008800 */
[----:B------:R-:W-:-:S04]  /*ac30*/  @P3 MOV R4, 0x400 ;  /* 0x0000040000043802 */ /* 0x000fc80000000f00 */
[----:B0-----:R-:W-:Y:S01]  /*ac40*/  @P3 LEA R6, R5, R4, 0x18 ;  /* 0x0000000405063211 */ /* 0x001fe200078ec0ff */
[----:B------:R-:W-:-:S03]  /*ac50*/  IMAD.WIDE.U32 R4, R12, -0x55555555, RZ ;  /* 0xaaaaaaab0c047825 */ /* 0x000fc600078e00ff */
[----:B------:R0:W-:Y:S01]  /*ac60*/  @P3 SYNCS.ARRIVE.TRANS64.A1T0 RZ, [R6+URZ+0x48], RZ ;  /* 0x000048ff06ff39a7 */ /* 0x0001e2000810003f */
[----:B------:R-:W-:Y:S02]  /*ac70*/  ISETP.GE.U32.AND P3, PT, R3, 0x3, PT ;  /* 0x000000030300780c */ /* 0x000fe40003f66070 */
[----:B------:R-:W-:Y:S02]  /*ac80*/  SHF.R.U32.HI R7, RZ, 0x1, R5 ;  /* 0x00000001ff077819 */ /* 0x000fe40000011605 */
[----:B------:R-:W-:Y:S02]  /*ac90*/  SEL R5, RZ, 0x1, !P1 ;  /* 0x00000001ff057807 */ /* 0x000fe40004800000 */
[----:B------:R-:W-:Y:S01]  /*aca0*/  ISETP.GE.U32.AND P1, PT, R16, UR4, PT ;  /* 0x0000000410007c0c */ /* 0x000fe2000bf26070 */
[----:B------:R-:W-:Y:S01]  /*acb0*/  IMAD R12, R7, -0x3, R12 ;  /* 0xfffffffd070c7824 */ /* 0x000fe200078e020c */
[----:B------:R-:W-:Y:S02]  /*acc0*/  LOP3.LUT R0, R0, R5, RZ, 0x3c, !PT ;  /* 0x0000000500007212 */ /* 0x000fe400078e3cff */
[----:B------:R-:W-:-:S02]  /*acd0*/  ISETP.GE.U32.AND.EX P1, PT, R17, UR5, PT, P1 ;  /* 0x0000000511007c0c */ /* 0x000fc4000bf26110 */
[----:B------:R-:W-:Y:S02]  /*ace0*/  PRMT R4, RZ, 0x7610, R4 ;  /* 0x00007610ff047816 */ /* 0x000fe40000000004 */
[----:B------:R-:W-:Y:S01]  /*acf0*/  @P3 LOP3.LUT R0, R0, 0x1, R7, 0x78, !PT ;  /* 0x0000000100003812 */ /* 0x000fe200078e7807 */
[----:B------:R-:W-:-:S08]  /*ad00*/  IMAD.MOV.U32 R7, RZ, RZ, -0x1 ;  /* 0xffffffffff077424 */ /* 0x000fd000078e00ff */
[----:B0-----:R-:W-:Y:S05]  /*ad10*/  @P1 BRA `(.L_x_299) ;  /* 0x00000004004c1947 */ /* 0x001fea0003800000 */
[----:B------:R-:W-:Y:S01]  /*ad20*/  ULDC.64 UR4, c[0x0][0x628] ;  /* 0x00018a0000047ab9 */ /* 0x000fe20000000a00 */
[----:B------:R-:W0:Y:S01]  /*ad30*/  S2R R15, SR_CTAID.X ;  /* 0x00000000000f7919 */ /* 0x000e220000002500 */
[----:B------:R-:W-:Y:S01]  /*ad40*/  ISETP.NE.U32.AND P1, PT, RZ, UR4, PT ;  /* 0x00000004ff007c0c */ /* 0x000fe2000bf25070 */
[----:B------:R-:W-:Y:S01]  /*ad50*/  ULDC UR7, c[0x0][0x630] ;  /* 0x00018c0000077ab9 */ /* 0x000fe20000000800 */
[----:B------:R-:W-:Y:S01]  /*ad60*/  IMAD.MOV.U32 R4, RZ, RZ, R16 ;  /* 0x000000ffff047224 */ /* 0x000fe200078e0010 */
[----:B------:R-:W1:Y:S01]  /*ad70*/  S2R R14, SR_CTAID.Y ;  /* 0x00000000000e7919 */ /* 0x000e620000002600 */
[----:B------:R-:W-:Y:S01]  /*ad80*/  ISETP.NE.AND.EX P1, PT, RZ, UR5, PT, P1 ;  /* 0x00000005ff007c0c */ /* 0x000fe2000bf25310 */
[----:B------:R-:W-:-:S12]  /*ad90*/  IMAD.MOV.U32 R5, RZ, RZ, R17 ;  /* 0x000000ffff057224 */ /* 0x000fd800078e0011 */
[----:B------:R-:W-:Y:S05]  /*ada0*/  @!P1 BRA `(.L_x_300) ;  /* 0x0000000000289947 */ /* 0x000fea0003800000 */
[----:B------:R-:W-:Y:S02]  /*adb0*/  ULDC UR6, c[0x0][0x634] ;  /* 0x00018d0000067ab9 */ /* 0x000fe40000000800 */
[----:B------:R-:W-:-:S05]  /*adc0*/  IADD3 R9, P1, R16, UR6, RZ ;  /* 0x0000000610097c10 */ /* 0x000fca000ff3e0ff */
[----:B------:R-:W-:-:S04]  /*add0*/  IMAD.X R21, RZ, RZ, R17, P1 ;  /* 0x000000ffff157224 */ /* 0x000fc800008e0611 */
[----:B------:R-:W-:-:S04]  /*ade0*/  IMAD.WIDE.U32 R6, R21, UR4, RZ ;  /* 0x0000000415067c25 */ /* 0x000fc8000f8e00ff */
[----:B------:R-:W-:-:S04]  /*adf0*/  IMAD.WIDE.U32 R6, P1, R9, UR5, R6 ;  /* 0x0000000509067c25 */ /* 0x000fc8000f820006 */
[----:B------:R-:W-:-:S04]  /*ae00*/  IMAD.WIDE.U32 R8, R9, UR4, RZ ;  /* 0x0000000409087c25 */ /* 0x000fc8000f8e00ff */
[----:B------:R-:W-:Y:S01]  /*ae10*/  IMAD.X R5, RZ, RZ, RZ, P1 ;  /* 0x000000ffff057224 */ /* 0x000fe200008e06ff */
[----:B------:R-:W-:Y:S01]  /*ae20*/  IADD3 RZ, P1, R9, R6, RZ ;  /* 0x0000000609ff7210 */ /* 0x000fe20007f3e0ff */
[----:B------:R-:W-:-:S04]  /*ae30*/  IMAD.MOV.U32 R4, RZ, RZ, R7 ;  /* 0x000000ffff047224 */ /* 0x000fc800078e0007 */
[----:B------:R-:W-:-:S08]  /*ae40*/  IMAD.WIDE.U32.X R4, R21, UR5, R4, P1 ;  /* 0x0000000515047c25 */ /* 0x000fd000088e0404 */
.L_x_300:
[--C-:B------:R-:W-:Y:S01]  /*ae50*/  SHF.R.U64 R8, R4, UR7, R5.reuse ;  /* 0x0000000704087c19 */ /* 0x100fe20008001205 */
[----:B------:R-:W-:Y:S01]  /*ae60*/  ULDC.64 UR4, c[0x0][0x620] ;  /* 0x0001880000047ab9 */ /* 0x000fe20000000a00 */
[----:B------:R-:W-:Y:S01]  /*ae70*/  SHF.R.U32.HI R4, RZ, UR7, R5 ;  /* 0x00000007ff047c19 */ /* 0x000fe20008011605 */
[----:B------:R-:W2:Y:S01]  /*ae80*/  LDC R24, c[0x0][0x144] ;  /* 0x00005100ff187b82 */ /* 0x000ea20000000800 */
[----:B------:R-:W-:Y:S01]  /*ae90*/  IADD3 R7, P1, RZ, -R8, RZ ;  /* 0x80000008ff077210 */ /* 0x000fe20007f3e0ff */
[----:B------:R-:W-:Y:S01]  /*aea0*/  ULDC.64 UR8, c[0x0][0x640] ;  /* 0x0001900000087ab9 */ /* 0x000fe20000000a00 */
[----:B0-----:R-:W-:Y:S01]  /*aeb0*/  I2FP.F32.U32 R9, R15 ;  /* 0x0000000f00097245 */ /* 0x001fe20000201000 */
[----:B------:R-:W-:Y:S02]  /*aec0*/  ULDC UR6, c[0x0][0x608] ;  /* 0x0001820000067ab9 */ /* 0x000fe40000000800 */
[----:B------:R-:W-:Y:S01]  /*aed0*/  IMAD.X R4, RZ, RZ, ~R4, P1 ;  /* 0x000000ffff047224 */ /* 0x000fe200008e0e04 */
[----:B------:R-:W-:Y:S01]  /*aee0*/  ISETP.NE.U32.AND P1, PT, RZ, UR8, PT ;  /* 0x00000008ff007c0c */ /* 0x000fe2000bf25070 */
[----:B------:R-:W0:Y:S02]  /*aef0*/  LDC R21, c[0x0][0x148] ;  /* 0x00005200ff157b82 */ /* 0x000e240000000800 */
[----:B------:R-:W-:Y:S01]  /*af00*/  IMAD R6, R4, UR4, RZ ;  /* 0x0000000404067c24 */ /* 0x000fe2000f8e02ff */
[----:B------:R-:W-:Y:S01]  /*af10*/  ISETP.NE.AND.EX P1, PT, RZ, UR9, PT, P1 ;  /* 0x00000009ff007c0c */ /* 0x000fe2000bf25310 */
[----:B------:R-:W-:Y:S01]  /*af20*/  IMAD.WIDE.U32 R4, R7, UR4, R16 ;  /* 0x0000000407047c25 */ /* 0x000fe2000f8e0010 */
[----:B------:R-:W-:-:S03]  /*af30*/  ULDC UR4, c[0x0][0x150] ;  /* 0x0000540000047ab9 */ /* 0x000fc60000000800 */
[----:B------:R-:W-:Y:S02]  /*af40*/  IMAD R7, R7, UR5, R6 ;  /* 0x0000000507077c24 */ /* 0x000fe4000f8e0206 */
[----:B------:R-:W-:Y:S01]  /*af50*/  FMUL R6, R9, UR4 ;  /* 0x0000000409067c20 */ /* 0x000fe20008400000 */
[----:B------:R-:W-:Y:S01]  /*af60*/  ULDC UR4, c[0x0][0x618] ;  /* 0x0001860000047ab9 */ /* 0x000fe20000000800 */
[----:B------:R-:W-:Y:S01]  /*af70*/  ULDC UR5, c[0x0][0x154] ;  /* 0x0000550000057ab9 */ /* 0x000fe20000000800 */
[----:B------:R-:W-:-:S03]  /*af80*/  IMAD.IADD R5, R5, 0x1, R7 ;  /* 0x0000000105057824 */ /* 0x000fc600078e0207 */
[----:B------:R-:W3:Y:S02]  /*af90*/  F2I.U32.TRUNC.NTZ R6, R6 ;  /* 0x0000000600067305 */ /* 0x000ee4000020f000 */
[----:B------:R-:W-:Y:S02]  /*afa0*/  SHF.R.U64 R9, R4, UR4, R5 ;  /* 0x0000000404097c19 */ /* 0x000fe40008001205 */
[----:B-1----:R-:W-:-:S05]  /*afb0*/  I2FP.F32.U32 R4, R14 ;  /* 0x0000000e00047245 */ /* 0x002fca0000201000 */
[----:B------:R-:W-:Y:S01]  /*afc0*/  FMUL R22, R4, UR5 ;  /* 0x0000000504167c20 */ /* 0x000fe20008400000 */
[----:B------:R-:W-:Y:S01]  /*afd0*/  SHF.R.U32.HI R4, RZ, UR4, R5 ;  /* 0x00000004ff047c19 */ /* 0x000fe20008011605 */
[----:B------:R-:W-:-:S03]  /*afe0*/  ULDC UR4, c[0x0][0x658] ;  /* 0x0001960000047ab9 */ /* 0x000fc60000000800 */
[--C-:B------:R-:W-:Y:S01]  /*aff0*/  SHF.R.U64 R20, R9, UR6, R4.reuse ;  /* 0x0000000609147c19 */ /* 0x100fe20008001204 */
[----:B------:R-:W1:Y:S01]  /*b000*/  F2I.U32.TRUNC.NTZ R22, R22 ;  /* 0x0000001600167305 */ /* 0x000e62000020f000 */
[----:B------:R-:W-:Y:S01]  /*b010*/  SHF.R.U32.HI R5, RZ, UR6, R4 ;  /* 0x00000006ff057c19 */ /* 0x000fe20008011604 */
[----:B---3--:R-:W-:-:S03]  /*b020*/  IMAD.MOV R6, RZ, RZ, -R6 ;  /* 0x000000ffff067224 */ /* 0x008fc600078e0a06 */
[----:B------:R-:W-:Y:S01]  /*b030*/  SHF.R.U64 R18, R20, UR4, R5 ;  /* 0x0000000414127c19 */ /* 0x000fe20008001205 */
[----:B--2---:R-:W-:Y:S01]  /*b040*/  IMAD R15, R24, R6, R15 ;  /* 0x00000006180f7224 */ /* 0x004fe200078e020f */
[----:B------:R-:W-:-:S03]  /*b050*/  SHF.R.U32.HI R23, RZ, UR4, R5 ;  /* 0x00000004ff177c19 */ /* 0x000fc60008011605 */
[----:B------:R-:W-:Y:S02]  /*b060*/  IMAD.MOV.U32 R4, RZ, RZ, R18 ;  /* 0x000000ffff047224 */ /* 0x000fe400078e0012 */
[----:B------:R-:W-:Y:S01]  /*b070*/  IMAD.MOV.U32 R5, RZ, RZ, R23 ;  /* 0x000000ffff057224 */ /* 0x000fe200078e0017 */
[----:B-1----:R-:W-:Y:S06]  /*b080*/  @!P1 BRA `(.L_x_301) ;  /* 0x0000000000289947 */ /* 0x002fec0003800000 */
[----:B------:R-:W-:Y:S02]  /*b090*/  ULDC UR4, c[0x0][0x64c] ;  /* 0x0001930000047ab9 */ /* 0x000fe40000000800 */
[----:B------:R-:W-:-:S05]  /*b0a0*/  IADD3 R5, P1, R18, UR4, RZ ;  /* 0x0000000412057c10 */ /* 0x000fca000ff3e0ff */
[----:B------:R-:W-:-:S04]  /*b0b0*/  IMAD.X R23, RZ, RZ, R23, P1 ;  /* 0x000000ffff177224 */ /* 0x000fc800008e0617 */
[----:B------:R-:W-:-:S04]  /*b0c0*/  IMAD.WIDE.U32 R6, R23, UR8, RZ ;  /* 0x0000000817067c25 */ /* 0x000fc8000f8e00ff */
[----:B------:R-:W-:-:S04]  /*b0d0*/  IMAD.WIDE.U32 R6, P1, R5, UR9, R6 ;  /* 0x0000000905067c25 */ /* 0x000fc8000f820006 */
[----:B------:R-:W-:-:S04]  /*b0e0*/  IMAD.WIDE.U32 R4, R5, UR8, RZ ;  /* 0x0000000805047c25 */ /* 0x000fc8000f8e00ff */
[----:B------:R-:W-:Y:S01]  /*b0f0*/  IMAD.MOV.U32 R4, RZ, RZ, R7 ;  /* 0x000000ffff047224 */ /* 0x000fe200078e0007 */
[----:B------:R-:W-:Y:S01]  /*b100*/  IADD3 RZ, P3, R5, R6, RZ ;  /* 0x0000000605ff7210 */ /* 0x000fe20007f7e0ff */
[----:B------:R-:W-:-:S04]  /*b110*/  IMAD.X R5, RZ, RZ, RZ, P1 ;  /* 0x000000ffff057224 */ /* 0x000fc800008e06ff */
[----:B------:R-:W-:-:S08]  /*b120*/  IMAD.WIDE.U32.X R4, R23, UR9, R4, P3 ;  /* 0x0000000917047c25 */ /* 0x000fd000098e0404 */
.L_x_301:
[----:B------:R-:W-:Y:S01]  /*b130*/  ISETP.NE.AND P1, PT, R2, 0x1, PT ;  /* 0x000000010200780c */ /* 0x000fe20003f25270 */
[----:B------:R-:W-:Y:S01]  /*b140*/  ULDC UR4, c[0x0][0x648] ;  /* 0x0001920000047ab9 */ /* 0x000fe20000000800 */
[----:B------:R-:W-:Y:S01]  /*b150*/  LOP3.LUT R20, R20, UR17, RZ, 0xc0, !PT ;  /* 0x0000001114147c12 */ /* 0x000fe2000f8ec0ff */
[----:B------:R-:W-:Y:S01]  /*b160*/  IMAD.MOV R22, RZ, RZ, -R22 ;  /* 0x000000ffff167224 */ /* 0x000fe200078e0a16 */
[----:B------:R-:W-:Y:S01]  /*b170*/  SHF.R.U64 R5, R4, UR4, R5 ;  /* 0x0000000404057c19 */ /* 0x000fe20008001205 */
[----:B------:R-:W-:Y:S01]  /*b180*/  ULDC UR4, c[0x0][0x638] ;  /* 0x00018e0000047ab9 */ /* 0x000fe20000000800 */
[----:B------:R-:W-:Y:S01]  /*b190*/  LOP3.LUT R9, R9, UR16, RZ, 0xc0, !PT ;  /* 0x0000001009097c12 */ /* 0x000fe2000f8ec0ff */
[----:B------:R-:W-:Y:S01]  /*b1a0*/  ULDC UR5, c[0x0][0x610] ;  /* 0x0001840000057ab9 */ /* 0x000fe20000000800 */
[----:B------:R-:W-:Y:S02]  /*b1b0*/  IMAD.MOV.U32 R4, RZ, RZ, 0x1 ;  /* 0x00000001ff047424 */ /* 0x000fe400078e00ff */
[----:B------:R-:W-:-:S02]  /*b1c0*/  IMAD.MOV R7, RZ, RZ, -R5 ;  /* 0x000000ffff077224 */ /* 0x000fc400078e0a05 */
[----:B------:R-:W-:Y:S02]  /*b1d0*/  IMAD R20, R5, UR18, R20 ;  /* 0x0000001205147c24 */ /* 0x000fe4000f8e0214 */
[----:B0-----:R-:W-:Y:S02]  /*b1e0*/  @P1 IMAD R15, R21, R22, R14 ;  /* 0x00000016150f1224 */ /* 0x001fe400078e020e */
[----:B------:R-:W-:Y:S01]  /*b1f0*/  IMAD R18, R7, UR4, R18 ;  /* 0x0000000407127c24 */ /* 0x000fe2000f8e0212 */
[----:B------:R-:W-:Y:S01]  /*b200*/  ULDC UR4, c[0x0][0x600] ;  /* 0x0001800000047ab9 */ /* 0x000fe20000000800 */
[----:B------:R-:W-:Y:S02]  /*b210*/  IMAD R15, R20, UR5, R15 ;  /* 0x00000005140f7c24 */ /* 0x000fe4000f8e020f */
[----:B------:R-:W-:-:S05]  /*b220*/  IMAD R18, R18, UR4, R9 ;  /* 0x0000000412127c24 */ /* 0x000fca000f8e0209 */
[----:B------:R-:W-:Y:S02]  /*b230*/  SEL R9, R18, R15, !P1 ;  /* 0x0000000f12097207 */ /* 0x000fe40004800000 */
[----:B------:R-:W-:-:S07]  /*b240*/  SEL R7, R15, R18, !P1 ;  /* 0x000000120f077207 */ /* 0x000fce0004800000 */
.L_x_299:
[----:B------:R-:W-:Y:S05]  /*b250*/  BSYNC B1 ;  /* 0x0000000000017941 */ /* 0x000fea0003800000 */
.L_x_298:
[----:B------:R-:W-:-:S13]  /*b260*/  LOP3.LUT P1, RZ, R4, 0xff, RZ, 0xc0, !PT ;  /* 0x000000ff04ff7812 */ /* 0x000fda000782c0ff */
[----:B------:R-:W-:Y:S05]  /*b270*/  @P1 BRA `(.L_x_302) ;  /* 0xfffffff4004c1947 */ /* 0x000fea000383ffff */
[----:B------:R-:W-:Y:S05]  /*b280*/  BSYNC B0 ;  /* 0x0000000000007941 */ /* 0x000fea0003800000 */
.L_x_290:
[----:B------:R-:W-:-:S03]  /*b290*/  UMOV UR4, 0xffffffff ;  /* 0xffffffff00047882 */ /* 0x000fc60000000000 */
[----:B------:R-:W-:Y:S05]  /*b2a0*/  BRA.DIV UR4, `(.L_x_303) ;  /* 0x0000000204f47947 */ /* 0x000fea000b800000 */
[----:B------:R-:W-:-:S13]  /*b2b0*/  ELECT P6, URZ, PT ;  /* 0x00000000003f782f */ /* 0x000fda00038c0000 */
.L_x_316:
[----:B------:R-:W-:Y:S04]  /*b2c0*/  BSSY B0, `(.L_x_304) ;  /* 0x0000022000007945 */ /* 0x000fe80003800000 */
[----:B------:R-:W-:Y:S05]  /*b2d0*/  @!P6 BRA `(.L_x_305) ;  /* 0x000000000080e947 */ /* 0x000fea0003800000 */
[----:B------:R-:W-:-:S04]  /*b2e0*/  LOP3.LUT R19, R19, 0x2, RZ, 0xfc, !PT ;  /* 0x0000000213137812 */ /* 0x000fc800078efcff */
[----:B------:R-:W-:-:S13]  /*b2f0*/  ISETP.NE.AND P0, PT, R19, 0x3, PT ;  /* 0x000000031300780c */ /* 0x000fda0003f05270 */
[----:B------:R-:W-:Y:S05]  /*b300*/  @!P0 BRA `(.L_x_306) ;  /* 0x0000000000048947 */ /* 0x000fea0003800000 */
[----:B------:R-:W-:Y:S01]  /*b310*/  BPT.TRAP 0x1 ;  /* 0x000000040000795c */ /* 0x000fe20000300000 */
.L_x_306:
[----:B------:R-:W0:Y:S01]  /*b320*/  S2R R3, SR_CgaCtaId ;  /* 0x0000000000037919 */ /* 0x000e220000008800 */
[----:B------:R-:W-:-:S04]  /*b330*/  MOV R2, 0x400 ;  /* 0x0000040000027802 */ /* 0x000fc80000000f00 */
[----:B0-----:R-:W-:Y:S02]  /*b340*/  LEA R3, R3, R2, 0x18 ;  /* 0x0000000203037211 */ /* 0x001fe400078ec0ff */
[----:B------:R-:W-:-:S03]  /*b350*/  SHF.L.U32 R2, R0, 0x1f, RZ ;  /* 0x0000001f00027819 */ /* 0x000fc600000006ff */
[----:B------:R-:W-:-:S04]  /*b360*/  VIADD R3, R3, 0x18 ;  /* 0x0000001803037836 */ /* 0x000fc80000000000 */
[C---:B------:R-:W-:Y:S02]  /*b370*/  IMAD R7, R12.reuse, 0x8, R3 ;  /* 0x000000080c077824 */ /* 0x040fe400078e0203 */
[----:B------:R-:W-:Y:S02]  /*b380*/  VIADD R12, R12, 0x1 ;  /* 0x000000010c0c7836 */ /* 0x000fe40000000000 */
[----:B------:R-:W0:Y:S03]  /*b390*/  SYNCS.PHASECHK.TRANS64.TRYWAIT P0, [R7+URZ], R2 ;  /* 0x00000002070075a7 */ /* 0x000e26000800017f */
[----:B------:R-:W-:-:S04]  /*b3a0*/  ISETP.NE.AND P1, PT, R12, 0x3, PT ;  /* 0x000000030c00780c */ /* 0x000fc80003f25270 */
[----:B------:R-:W-:Y:S02]  /*b3b0*/  SEL R5, RZ, 0x1, P1 ;  /* 0x00000001ff057807 */ /* 0x000fe40000800000 */
[----:B------:R-:W-:Y:S02]  /*b3c0*/  SEL R12, R12, RZ, P1 ;  /* 0x000000ff0c0c7207 */ /* 0x000fe40000800000 */
[----:B------:R-:W-:-:S03]  /*b3d0*/  LOP3.LUT R5, R0, R5, RZ, 0x3c, !PT ;  /* 0x0000000500057212 */ /* 0x000fc600078e3cff */
[----:B------:R-:W-:Y:S01]  /*b3e0*/  IMAD R9, R12, 0x8, R3 ;  /* 0x000000080c097824 */ /* 0x000fe200078e0203 */
[----:B------:R-:W-:Y:S01]  /*b3f0*/  SHF.L.U32 R4, R5, 0x1f, RZ ;  /* 0x0000001f05047819 */ /* 0x000fe200000006ff */
[----:B0-----:R-:W-:Y:S06]  /*b400*/  @!P0 BRA `(.L_x_307) ;  /* 0x0000000000bc8947 */ /* 0x001fec0003800000 */
.L_x_317:
[----:B------:R-:W1:Y:S01]  /*b410*/  SYNCS.PHASECHK.TRANS64.TRYWAIT P0, [R9+URZ], R4 ;  /* 0x00000004090075a7 */ /* 0x000e62000800017f */
[----:B------:R-:W-:-:S05]  /*b420*/  VIADD R0, R12, 0x1 ;  /* 0x000000010c007836 */ /* 0x000fca0000000000 */
[----:B------:R-:W-:-:S04]  /*b430*/  ISETP.NE.AND P1, PT, R0, 0x3, PT ;  /* 0x000000030000780c */ /* 0x000fc80003f25270 */
[----:B0-----:R-:W-:Y:S02]  /*b440*/  SEL R2, RZ, 0x1, P1 ;  /* 0x00000001ff027807 */ /* 0x001fe40000800000 */
[----:B------:R-:W-:Y:S02]  /*b450*/  SEL R0, R0, RZ, P1 ;  /* 0x000000ff00007207 */ /* 0x000fe40000800000 */
[----:B------:R-:W-:Y:S01]  /*b460*/  LOP3.LUT R2, R5, R2, RZ, 0x3c, !PT ;  /* 0x0000000205027212 */ /* 0x000fe200078e3cff */
[----:B-1----:R-:W-:Y:S06]  /*b470*/  @!P0 BRA `(.L_x_308) ;  /* 0x0000000000b48947 */ /* 0x002fec0003800000 */
.L_x_318:
[----:B------:R-:W-:Y:S01]  /*b480*/  IMAD R3, R0, 0x8, R3 ;  /* 0x0000000800037824 */ /* 0x000fe200078e0203 */
[----:B------:R-:W-:-:S07]  /*b490*/  SHF.L.U32 R0, R2, 0x1f, RZ ;  /* 0x0000001f02007819 */ /* 0x000fce00000006ff */
.L_x_309:
[----:B-1----:R1:W2:Y:S02]  /*b4a0*/  SYNCS.PHASECHK.TRANS64.TRYWAIT P0, [R3+URZ], R0 ;  /* 0x00000000030075a7 */ /* 0x0022a4000800017f */
[----:B--2---:R-:W-:Y:S05]  /*b4b0*/  @!P0 NANOSLEEP.SYNCS 0x989680 ;  /* 0x009896800000895d */ /* 0x004fea0003900000 */
[----:B------:R-:W2:Y:S02]  /*b4c0*/  @!P0 SYNCS.PHASECHK.TRANS64 P0, [R3+URZ], R0 ;  /* 0x00000000030085a7 */ /* 0x000ea4000800007f */
[----:B--2---:R-:W-:Y:S05]  /*b4d0*/  @!P0 BRA `(.L_x_309) ;  /* 0xfffffffc00f08947 */ /* 0x004fea000383ffff */
.L_x_305:
[----:B------:R-:W-:Y:S05]  /*b4e0*/  BSYNC B0 ;  /* 0x0000000000007941 */ /* 0x000fea0003800000 */
.L_x_304:
[----:B------:R-:W-:Y:S05]  /*b4f0*/  EXIT ;  /* 0x000000000000794d */ /* 0x000fea0003800000 */
.L_x_17:
[----:B---3--:R3:W4:Y:S02]  /*b500*/  SYNCS.PHASECHK.TRANS64.TRYWAIT P1, [R3+URZ], R0 ;  /* 0x00000000030075a7 */ /* 0x008724000802017f */
[----:B----4-:R-:W-:Y:S05]  /*b510*/  @!P1 NANOSLEEP.SYNCS 0x989680 ;  /* 0x009896800000995d */ /* 0x010fea0003900000 */
[----:B------:R-:W4:Y:S02]  /*b520*/  @!P1 SYNCS.PHASECHK.TRANS64 P1, [R3+URZ], R0 ;  /* 0x00000000030095a7 */ /* 0x000f24000802007f */
[----:B----4-:R-:W-:Y:S05]  /*b530*/  @!P1 BRA `(.L_x_17) ;  /* 0xfffffffc00f09947 */ /* 0x010fea000383ffff */
[----:B------:R-:W-:Y:S05]  /*b540*/  BRA `(.L_x_16) ;  /* 0xffffff5c00287947 */ /* 0x000fea000383ffff */
.L_x_22:
[----:B-1----:R-:W-:-:S04]  /*b550*/  IMAD.U32 R4, RZ, RZ, UR8 ;  /* 0x00000008ff047e24 */ /* 0x002fc8000f8e00ff */
[----:B------:R1:W2:Y:S03]  /*b560*/  SYNCS.PHASECHK.TRANS64.TRYWAIT P1, [R4+URZ], R3 ;  /* 0x00000003040075a7 */ /* 0x0002a6000802017f */
[----:B--2---:R-:W-:Y:S05]  /*b570*/  @!P1 NANOSLEEP.SYNCS 0x989680 ;  /* 0x009896800000995d */ /* 0x004fea0003900000 */
[----:B------:R-:W2:Y:S02]  /*b580*/  @!P1 SYNCS.PHASECHK.TRANS64 P1, [R4+URZ], R3 ;  /* 0x00000003040095a7 */ /* 0x000ea4000802007f */
[----:B--2---:R-:W-:Y:S05]  /*b590*/  @!P1 BRA `(.L_x_22) ;  /* 0xfffffffc00ec9947 */ /* 0x004fea000383ffff */
[----:B------:R-:W-:Y:S05]  /*b5a0*/  BRA `(.L_x_21) ;  /* 0xffffff6000147947 */ /* 0x000fea000383ffff */
.L_x_291:
[----:B------:R-:W-:Y:S01]  /*b5b0*/  BSSY B1, `(.L_x_310) ;  /* 0x0000006000017945 */ /* 0x000fe20003800000 */
[----:B------:R-:W-:-:S07]  /*b5c0*/  IMAD.MOV.U32 R15, RZ, RZ, -0x1 ;  /* 0xffffffffff0f7424 */ /* 0x000fce00078e00ff */
[----:B------:R-:W-:Y:S05]  /*b5d0*/  WARPSYNC.COLLECTIVE R15, `(.L_x_311) ;  /* 0x000000000f0c7348 */ /* 0x000fea0003c00000 */
[----:B------:R-:W-:Y:S02]  /*b5e0*/  ELECT P6, UR62, PT ;  /* 0x00000000003e782f */ /* 0x000fe400038c0000 */
[----:B------:R-:W-:Y:S01]  /*b5f0*/  MOV R14, UR62 ;  /* 0x0000003e000e7c02 */ /* 0x000fe20008000f00 */
[----:B------:R-:W-:Y:S10]  /*b600*/  ENDCOLLECTIVE ;  /* 0x000000000000791b */ /* 0x000ff40003800000 */
.L_x_311:
[----:B------:R-:W-:Y:S05]  /*b610*/  BSYNC B1 ;  /* 0x0000000000017941 */ /* 0x000fea0003800000 */
.L_x_310:
[----:B------:R-:W-:Y:S05]  /*b620*/  BRA `(.L_x_312) ;  /* 0xfffffff0006c7947 */ /* 0x000fea000383ffff */
.L_x_294:
[----:B0-----:R0:W1:Y:S02]  /*b630*/  SYNCS.PHASECHK.TRANS64.TRYWAIT P1, [R14+URZ+0x18], R7 ;  /* 0x000018070e0075a7 */ /* 0x001064000802017f */
[----:B-1----:R-:W-:Y:S05]  /*b640*/  @!P1 NANOSLEEP.SYNCS 0x989680 ;  /* 0x009896800000995d */ /* 0x002fea0003900000 */
[----:B------:R-:W1:Y:S02]  /*b650*/  @!P1 SYNCS.PHASECHK.TRANS64 P1, [R14+URZ+0x18], R7 ;  /* 0x000018070e0095a7 */ /* 0x000e64000802007f */
[----:B-1----:R-:W-:Y:S05]  /*b660*/  @!P1 BRA `(.L_x_294) ;  /* 0xfffffffc00f09947 */ /* 0x002fea000383ffff */
[----:B------:R-:W-:Y:S05]  /*b670*/  BRA `(.L_x_313) ;  /* 0xfffffff000a07947 */ /* 0x000fea000383ffff */
.L_x_303:
[----:B------:R-:W-:Y:S01]  /*b680*/  BSSY B0, `(.L_x_314) ;  /* 0x0000006000007945 */ /* 0x000fe20003800000 */
[----:B------:R-:W-:-:S07]  /*b690*/  IMAD.MOV.U32 R15, RZ, RZ, -0x1 ;  /* 0xffffffffff0f7424 */ /* 0x000fce00078e00ff */
[----:B------:R-:W-:Y:S05]  /*b6a0*/  WARPSYNC.COLLECTIVE R15, `(.L_x_315) ;  /* 0x000000000f0c7348 */ /* 0x000fea0003c00000 */
[----:B------:R-:W-:Y:S02]  /*b6b0*/  ELECT P6, UR62, PT ;  /* 0x00000000003e782f */ /* 0x000fe400038c0000 */
[----:B------:R-:W-:Y:S01]  /*b6c0*/  MOV R14, UR62 ;  /* 0x0000003e000e7c02 */ /* 0x000fe20008000f00 */
[----:B------:R-:W-:Y:S10]  /*b6d0*/  ENDCOLLECTIVE ;  /* 0x000000000000791b */ /* 0x000ff40003800000 */
.L_x_315:
[----:B------:R-:W-:Y:S05]  /*b6e0*/  BSYNC B0 ;  /* 0x0000000000007941 */ /* 0x000fea0003800000 */
.L_x_314:
[----:B------:R-:W-:Y:S05]  /*b6f0*/  BRA `(.L_x_316) ;  /* 0xfffffff800f07947 */ /* 0x000fea000383ffff */
.L_x_307:
[----:B0-----:R0:W1:Y:S02]  /*b700*/  SYNCS.PHASECHK.TRANS64.TRYWAIT P0, [R7+URZ], R2 ;  /* 0x00000002070075a7 */ /* 0x001064000800017f */
[----:B-1----:R-:W-:Y:S05]  /*b710*/  @!P0 NANOSLEEP.SYNCS 0x989680 ;  /* 0x009896800000895d */ /* 0x002fea0003900000 */
[----:B------:R-:W1:Y:S02]  /*b720*/  @!P0 SYNCS.PHASECHK.TRANS64 P0, [R7+URZ], R2 ;  /* 0x00000002070085a7 */ /* 0x000e64000800007f */
[----:B-1----:R-:W-:Y:S05]  /*b730*/  @!P0 BRA `(.L_x_307) ;  /* 0xfffffffc00f08947 */ /* 0x002fea000383ffff */
[----:B------:R-:W-:Y:S05]  /*b740*/  BRA `(.L_x_317) ;  /* 0xfffffffc00307947 */ /* 0x000fea000383ffff */
.L_x_308:
[----:B0-----:R0:W1:Y:S02]  /*b750*/  SYNCS.PHASECHK.TRANS64.TRYWAIT P0, [R9+URZ], R4 ;  /* 0x00000004090075a7 */ /* 0x001064000800017f */
[----:B-1----:R-:W-:Y:S05]  /*b760*/  @!P0 NANOSLEEP.SYNCS 0x989680 ;  /* 0x009896800000895d */ /* 0x002fea0003900000 */
[----:B------:R-:W1:Y:S02]  /*b770*/  @!P0 SYNCS.PHASECHK.TRANS64 P0, [R9+URZ], R4 ;  /* 0x00000004090085a7 */ /* 0x000e64000800007f */
[----:B-1----:R-:W-:Y:S05]  /*b780*/  @!P0 BRA `(.L_x_308) ;  /* 0xfffffffc00f08947 */ /* 0x002fea000383ffff */
[----:B------:R-:W-:Y:S05]  /*b790*/  BRA `(.L_x_318) ;  /* 0xfffffffc00387947 */ /* 0x000fea000383ffff */
.L_x_319:
[----:B------:R-:W-:-:S00]  /*b7a0*/  BRA `(.L_x_319) ;  /* 0xfffffffc00fc7947 */ /* 0x000fc0000383ffff */
[----:B------:R-:W-:-:S00]  /*b7b0*/  NOP ;  /* 0x0000000000007918 */ /* 0x000fc00000000000 */
        /* <DEDUP_REMOVED lines=12> */
.L_x_320:


//--------------------- .nv.global.init           --------------------------
	.section	.nv.global.init,"aw",@progbits
.nv.global.init:
	.type		$str$22,@object
	.size		$str$22,($str$23 - $str$22)
$str$22:
        /*0000*/ 	.byte	0x6b, 0x5f, 0x74, 0x69, 0x6c, 0x65, 0x5f, 0x63, 0x6f, 0x75, 0x6e, 0x74, 0x20, 0x3e, 0x3d, 0x20
        /*0010*/ 	.byte	0x31, 0x00
	.type		$str$23,@object
	.size		$str$23,(__unnamed_1 - $str$23)
$str$23:
        /*0012*/ 	.byte	0x2f, 0x74, 0x6d, 0x70, 0x2f, 0x63, 0x75, 0x74, 0x6c, 0x61, 0x73, 0x73, 0x5f, 0x73, 0x77, 0x65
        /*0022*/ 	.byte	0x65, 0x70, 0x5f, 0x73, 0x72, 0x63, 0x2f, 0x69, 0x6e, 0x63, 0x6c, 0x75, 0x64, 0x65, 0x2f, 0x63
        /*0032*/ 	.byte	0x75, 0x74, 0x6c, 0x61, 0x73, 0x73, 0x2f, 0x67, 0x65, 0x6d, 0x6d, 0x2f, 0x63, 0x6f, 0x6c, 0x6c
        /*0042*/ 	.byte	0x65, 0x63, 0x74, 0x69, 0x76, 0x65, 0x2f, 0x73, 0x6d, 0x39, 0x30, 0x5f, 0x6d, 0x6d, 0x61, 0x5f
        /*0052*/ 	.byte	0x74, 0x6d, 0x61, 0x5f, 0x67, 0x6d, 0x6d, 0x61, 0x5f, 0x73, 0x73, 0x5f, 0x77, 0x61, 0x72, 0x70
        /*0062*/ 	.byte	0x73, 0x70, 0x65, 0x63, 0x69, 0x61, 0x6c, 0x69, 0x7a, 0x65, 0x64, 0x2e, 0x68, 0x70, 0x70, 0x00
	.type		__unnamed_1,@object
	.size		__unnamed_1,(.L_0 - __unnamed_1)
__unnamed_1:
        /*0072*/ 	.byte	0x76, 0x6f, 0x69, 0x64, 0x20, 0x63, 0x75, 0x74, 0x6c, 0x61, 0x73, 0x73, 0x3a, 0x3a, 0x67, 0x65
        /* <DEDUP_REMOVED lines=179> */
        /*0bb2*/ 	.byte	0x3a, 0x3a, 0x69, 0x64, 0x65, 0x6e, 0x74, 0x69, 0x74, 0x79, 0x5d, 0x00
.L_0:


//--------------------- .nv.shared._ZN7cutlass13device_kernelINS_4gemm6kernel13GemmUniversalIN4cute5tupleIJiiiiEEENS1_10collective13CollectiveMmaINS1_34MainloopSm90TmaGmmaWarpSpecializedILi3ENS5_IJNS4_1CILi1EEESB_SB_EEENS1_35KernelTmaWarpSpecializedCooperativeEEENS5_IJNSA_ILi128EEENSA_ILi256EEENSA_ILi64EEEEEENS_6half_tENS5_IJlSB_lEEESJ_SK_NS4_8TiledMMAINS4_8MMA_AtomIJNS4_4SM904GMMA26MMA_64x256x16_F32F16F16_SSILNSO_5MajorE0ELSQ_0ELNSO_7ScaleInE1ELSR_1EEEEEENS4_6LayoutINS5_IJNSA_ILi2EEESB_SB_EEENS5_IJSB_NSA_ILi0EEESX_EEEEENS5_IJNS4_10UnderscoreES10_S10_EEEEENS4_13SM90_TMA_LOADENS4_14ComposedLayoutINS4_7SwizzleILi3ELi4ELi3EEENS4_18smem_ptr_flag_bitsILi16EEENSU_INS5_IJNSA_ILi8EEESH_EEENS5_IJSH_SB_EEEEEEEvNS4_8identityES13_S1D_vS1E_EENS_8epilogue10collective6detail29Sm90TmaWarpSpecializedAdapterINS1H_15DefaultEpilogueISJ_SK_SK_NS1G_6thread17LinearCombinationISJ_Li1EffLNS1L_9ScaleType4KindE0ELNS_15FloatRoundStyleE2ESJ_EENS1_15EpilogueDefaultEEEEEvvEEEEvNT_6ParamsE --------------------------
	.section	.nv.shared._ZN7cutlass13device_kernelINS_4gemm6kernel13GemmUniversalIN4cute5tupleIJiiiiEEENS1_10collective13CollectiveMmaINS1_34MainloopSm90TmaGmmaWarpSpecializedILi3ENS5_IJNS4_1CILi1EEESB_SB_EEENS1_35KernelTmaWarpSpecializedCooperativeEEENS5_IJNSA_ILi128EEENSA_ILi256EEENSA_ILi64EEEEEENS_6half_tENS5_IJlSB_lEEESJ_SK_NS4_8TiledMMAINS4_8MMA_AtomIJNS4_4SM904GMMA26MMA_64x256x16_F32F16F16_SSILNSO_5MajorE0ELSQ_0ELNSO_7ScaleInE1ELSR_1EEEEEENS4_6LayoutINS5_IJNSA_ILi2EEESB_SB_EEENS5_IJSB_NSA_ILi0EEESX_EEEEENS5_IJNS4_10UnderscoreES10_S10_EEEEENS4_13SM90_TMA_LOADENS4_14ComposedLayoutINS4_7SwizzleILi3ELi4ELi3EEENS4_18smem_ptr_flag_bitsILi16EEENSU_INS5_IJNSA_ILi8EEESH_EEENS5_IJSH_SB_EEEEEEEvNS4_8identityES13_S1D_vS1E_EENS_8epilogue10collective6detail29Sm90TmaWarpSpecializedAdapterINS1H_15DefaultEpilogueISJ_SK_SK_NS1G_6thread17LinearCombinationISJ_Li1EffLNS1L_9ScaleType4KindE0ELNS_15FloatRoundStyleE2ESJ_EENS1_15EpilogueDefaultEEEEEvvEEEEvNT_6ParamsE,"aw",@nobits
	.sectionflags	@""
	.align	16
	.zero		1024


//--------------------- .nv.shared.reserved.0     --------------------------
	.section	.nv.shared.reserved.0,"aw",@nobits
	.weak		__nv_reservedSMEM_offset_0_alias
	.size		__nv_reservedSMEM_offset_0_alias, 0, 0
	.other		__nv_reservedSMEM_offset_0_alias,@"STO_CUDA_RESERVED_SHARED STV_DEFAULT"
__nv_reservedSMEM_offset_0_alias:
	.zero		0


//--------------------- .nv.global                --------------------------
	.section	.nv.global,"aw",@nobits
.nv.global:
	.type		_ZN39_INTERNAL_018aa128_4_k_cu_52b9c605_28934cute1_E,@object
	.size		_ZN39_INTERNAL_018aa128_4_k_cu_52b9c605_28934cute1_E,(_ZN39_INTERNAL_018aa128_4_k_cu_52b9c605_28934cuda3std3__45__cpo6cbeginE - _ZN39_INTERNAL_018aa128_4_k_cu_52b9c605_28934cute1_E)
_ZN39_INTERNAL_018aa128_4_k_cu_52b9c605_28934cute1_E:
	.zero		1
	.type		_ZN39_INTERNAL_018aa128_4_k_cu_52b9c605_28934cuda3std3__45__cpo6cbeginE,@object
	.size		_ZN39_INTERNAL_018aa128_4_k_cu_52b9c605_28934cuda3std3__45__cpo6cbeginE,(_ZN39_INTERNAL_018aa128_4_k_cu_52b9c605_28934cuda3std3__48in_placeE - _ZN39_INTERNAL_018aa128_4_k_cu_52b9c605_28934cuda3std3__45__cpo6cbeginE)
_ZN39_INTERNAL_018aa128_4_k_cu_52b9c605_28934cuda3std3__45__cpo6cbeginE:
	.zero		1
	.type		_ZN39_INTERNAL_018aa128_4_k_cu_52b9c605_28934cuda3std3__48in_placeE,@object
	.size		_ZN39_INTERNAL_018aa128_4_k_cu_52b9c605_28934cuda3std3__48in_placeE,(_ZN39_INTERNAL_018aa128_4_k_cu_52b9c605_28934cuda3std6ranges3__45__cpo9iter_moveE - _ZN39_INTERNAL_018aa128_4_k_cu_52b9c605_28934cuda3std3__48in_placeE)
_ZN39_INTERNAL_018aa128_4_k_cu_52b9c605_28934cuda3std3__48in_placeE:
	.zero		1
	.type		_ZN39_INTERNAL_018aa128_4_k_cu_52b9c605_28934cuda3std6ranges3__45__cpo9iter_moveE,@object
	.size		_ZN39_INTERNAL_018aa128_4_k_cu_52b9c605_28934cuda3std6ranges3__45__cpo9iter_moveE,(_ZN39_INTERNAL_018aa128_4_k_cu_52b9c605_28934cuda3std3__45__cpo5beginE - _ZN39_INTERNAL_018aa128_4_k_cu_52b9c605_28934cuda3std6ranges3__45__cpo9iter_moveE)
_ZN39_INTERNAL_018aa128_4_k_cu_52b9c605_28934cuda3std6ranges3__45__cpo9iter_moveE:
	.zero		1
	.type		_ZN39_INTERNAL_018aa128_4_k_cu_52b9c605_28934cuda3std3__45__cpo5beginE,@object
	.size		_ZN39_INTERNAL_018aa128_4_k_cu_52b9c605_28934cuda3std3__45__cpo5beginE,(_ZN39_INTERNAL_018aa128_4_k_cu_52b9c605_28934cuda3std3__441_GLOBAL__N__018aa128_4_k_cu_52b9c605_28936ignoreE - _ZN39_INTERNAL_018aa128_4_k_cu_52b9c605_28934cuda3std3__45__cpo5beginE)
_ZN39_INTERNAL_018aa128_4_k_cu_52b9c605_28934cuda3std3__45__cpo5beginE:
	.zero		1
	.type		_ZN39_INTERNAL_018aa128_4_k_cu_52b9c605_28934cuda3std3__441_GLOBAL__N__018aa128_4_k_cu_52b9c605_28936ignoreE,@object
	.size		_ZN39_INTERNAL_018aa128_4_k_cu_52b9c605_28934cuda3std3__441_GLOBAL__N__018aa128_4_k_cu_52b9c605_28936ignoreE,(_ZN39_INTERNAL_018aa128_4_k_cu_52b9c605_28934cute7productE - _ZN39_INTERNAL_018aa128_4_k_cu_52b9c605_28934cuda3std3__441_GLOBAL__N__018aa128_4_k_cu_52b9c605_28936ignoreE)
_ZN39_INTERNAL_018aa128_4_k_cu_52b9c605_28934cuda3std3__441_GLOBAL__N__018aa128_4_k_cu_52b9c605_28936ignoreE:
	.zero		1
	.type		_ZN39_INTERNAL_018aa128_4_k_cu_52b9c605_28934cute7productE,@object
	.size		_ZN39_INTERNAL_018aa128_4_k_cu_52b9c605_28934cute7productE,(_ZN39_INTERNAL_018aa128_4_k_cu_52b9c605_28934cuda3std3__45__cpo3endE - _ZN39_INTERNAL_018aa128_4_k_cu_52b9c605_28934cute7productE)
_ZN39_INTERNAL_018aa128_4_k_cu_52b9c605_28934cute7productE:
	.zero		1
	.type		_ZN39_INTERNAL_018aa128_4_k_cu_52b9c605_28934cuda3std3__45__cpo3endE,@object
	.size		_ZN39_INTERNAL_018aa128_4_k_cu_52b9c605_28934cuda3std3__45__cpo3endE,(_ZN39_INTERNAL_018aa128_4_k_cu_52b9c605_28934cuda3std3__419piecewise_constructE - _ZN39_INTERNAL_018aa128_4_k_cu_52b9c605_28934cuda3std3__45__cpo3endE)
_ZN39_INTERNAL_018aa128_4_k_cu_52b9c605_28934cuda3std3__45__cpo3endE:
	.zero		1
	.type		_ZN39_INTERNAL_018aa128_4_k_cu_52b9c605_28934cuda3std3__419piecewise_constructE,@object
	.size		_ZN39_INTERNAL_018aa128_4_k_cu_52b9c605_28934cuda3std3__419piecewise_constructE,(_ZN39_INTERNAL_018aa128_4_k_cu_52b9c605_28934cuda3std3__45__cpo4cendE - _ZN39_INTERNAL_018aa128_4_k_cu_52b9c605_28934cuda3std3__419piecewise_constructE)
_ZN39_INTERNAL_018aa128_4_k_cu_52b9c605_28934cuda3std3__419piecewise_constructE:
	.zero		1
	.type		_ZN39_INTERNAL_018aa128_4_k_cu_52b9c605_28934cuda3std3__45__cpo4cendE,@object
	.size		_ZN39_INTERNAL_018aa128_4_k_cu_52b9c605_28934cuda3std3__45__cpo4cendE,(_ZN39_INTERNAL_018aa128_4_k_cu_52b9c605_28934cuda3std6ranges3__45__cpo4swapE - _ZN39_INTERNAL_018aa128_4_k_cu_52b9c605_28934cuda3std3__45__cpo4cendE)
_ZN39_INTERNAL_018aa128_4_k_cu_52b9c605_28934cuda3std3__45__cpo4cendE:
	.zero		1
	.type		_ZN39_INTERNAL_018aa128_4_k_cu_52b9c605_28934cuda3std6ranges3__45__cpo4swapE,@object
	.size		_ZN39_INTERNAL_018aa128_4_k_cu_52b9c605_28934cuda3std6ranges3__45__cpo4swapE,(.L_8 - _ZN39_INTERNAL_018aa128_4_k_cu_52b9c605_28934cuda3std6ranges3__45__cpo4swapE)
_ZN39_INTERNAL_018aa128_4_k_cu_52b9c605_28934cuda3std6ranges3__45__cpo4swapE:
	.zero		1
.L_8:


//--------------------- .nv.constant0._ZN7cutlass13device_kernelINS_4gemm6kernel13GemmUniversalIN4cute5tupleIJiiiiEEENS1_10collective13CollectiveMmaINS1_34MainloopSm90TmaGmmaWarpSpecializedILi3ENS5_IJNS4_1CILi1EEESB_SB_EEENS1_35KernelTmaWarpSpecializedCooperativeEEENS5_IJNSA_ILi128EEENSA_ILi256EEENSA_ILi64EEEEEENS_6half_tENS5_IJlSB_lEEESJ_SK_NS4_8TiledMMAINS4_8MMA_AtomIJNS4_4SM904GMMA26MMA_64x256x16_F32F16F16_SSILNSO_5MajorE0ELSQ_0ELNSO_7ScaleInE1ELSR_1EEEEEENS4_6LayoutINS5_IJNSA_ILi2EEESB_SB_EEENS5_IJSB_NSA_ILi0EEESX_EEEEENS5_IJNS4_10UnderscoreES10_S10_EEEEENS4_13SM90_TMA_LOADENS4_14ComposedLayoutINS4_7SwizzleILi3ELi4ELi3EEENS4_18smem_ptr_flag_bitsILi16EEENSU_INS5_IJNSA_ILi8EEESH_EEENS5_IJSH_SB_EEEEEEEvNS4_8identityES13_S1D_vS1E_EENS_8epilogue10collective6detail29Sm90TmaWarpSpecializedAdapterINS1H_15DefaultEpilogueISJ_SK_SK_NS1G_6thread17LinearCombinationISJ_Li1EffLNS1L_9ScaleType4KindE0ELNS_15FloatRoundStyleE2ESJ_EENS1_15EpilogueDefaultEEEEEvvEEEEvNT_6ParamsE --------------------------
	.section	.nv.constant0._ZN7cutlass13device_kernelINS_4gemm6kernel13GemmUniversalIN4cute5tupleIJiiiiEEENS1_10collective13CollectiveMmaINS1_34MainloopSm90TmaGmmaWarpSpecializedILi3ENS5_IJNS4_1CILi1EEESB_SB_EEENS1_35KernelTmaWarpSpecializedCooperativeEEENS5_IJNSA_ILi128EEENSA_ILi256EEENSA_ILi64EEEEEENS_6half_tENS5_IJlSB_lEEESJ_SK_NS4_8TiledMMAINS4_8MMA_AtomIJNS4_4SM904GMMA26MMA_64x256x16_F32F16F16_SSILNSO_5MajorE0ELSQ_0ELNSO_7ScaleInE1ELSR_1EEEEEENS4_6LayoutINS5_IJNSA_ILi2EEESB_SB_EEENS5_IJSB_NSA_ILi0EEESX_EEEEENS5_IJNS4_10UnderscoreES10_S10_EEEEENS4_13SM90_TMA_LOADENS4_14ComposedLayoutINS4_7SwizzleILi3ELi4ELi3EEENS4_18smem_ptr_flag_bitsILi16EEENSU_INS5_IJNSA_ILi8EEESH_EEENS5_IJSH_SB_EEEEEEEvNS4_8identityES13_S1D_vS1E_EENS_8epilogue10collective6detail29Sm90TmaWarpSpecializedAdapterINS1H_15DefaultEpilogueISJ_SK_SK_NS1G_6thread17LinearCombinationISJ_Li1EffLNS1L_9ScaleType4KindE0ELNS_15FloatRoundStyleE2ESJ_EENS1_15EpilogueDefaultEEEEEvvEEEEvNT_6ParamsE,"a",@progbits
	.sectionflags	@""
	.align	4
.nv.constant0._ZN7cutlass13device_kernelINS_4gemm6kernel13GemmUniversalIN4cute5tupleIJiiiiEEENS1_10collective13CollectiveMmaINS1_34MainloopSm90TmaGmmaWarpSpecializedILi3ENS5_IJNS4_1CILi1EEESB_SB_EEENS1_35KernelTmaWarpSpecializedCooperativeEEENS5_IJNSA_ILi128EEENSA_ILi256EEENSA_ILi64EEEEEENS_6half_tENS5_IJlSB_lEEESJ_SK_NS4_8TiledMMAINS4_8MMA_AtomIJNS4_4SM904GMMA26MMA_64x256x16_F32F16F16_SSILNSO_5MajorE0ELSQ_0ELNSO_7ScaleInE1ELSR_1EEEEEENS4_6LayoutINS5_IJNSA_ILi2EEESB_SB_EEENS5_IJSB_NSA_ILi0EEESX_EEEEENS5_IJNS4_10UnderscoreES10_S10_EEEEENS4_13SM90_TMA_LOADENS4_14ComposedLayoutINS4_7SwizzleILi3ELi4ELi3EEENS4_18smem_ptr_flag_bitsILi16EEENSU_INS5_IJNSA_ILi8EEESH_EEENS5_IJSH_SB_EEEEEEEvNS4_8identityES13_S1D_vS1E_EENS_8epilogue10collective6detail29Sm90TmaWarpSpecializedAdapterINS1H_15DefaultEpilogueISJ_SK_SK_NS1G_6thread17LinearCombinationISJ_Li1EffLNS1L_9ScaleType4KindE0ELNS_15FloatRoundStyleE2ESJ_EENS1_15EpilogueDefaultEEEEEvvEEEEvNT_6ParamsE:
	.zero		1664


//--------------------- SYMBOLS --------------------------

	.type		.nv.reservedSmem.offset0,@object
	.size		.nv.reservedSmem.offset0,0x4
	.type		__assertfail,@function
